	.target	sm_90a

	.elftype	@"ET_EXEC"


//--------------------- .note.nv.tkinfo           --------------------------
	.section	.note.nv.tkinfo,"",@"SHT_NOTE"
	.sectionflags	@"SHF_NOTE_NV_TKINFO"
	.tkinfo
        /*0018*/ 	.word	0x00000002
        /*0030*/ 	.string	""
        /*0030*/ 	.string	"ptxas"
        /*0030*/ 	.string	"Cuda compilation tools, release 13.0, V13.0.88"
        /*0030*/ 	.string	"Build cuda_13.0.r13.0/compiler.36424714_0"
        /*0030*/ 	.string	"-arch sm_90a -m 64 "



//--------------------- .note.nv.cuinfo           --------------------------
	.section	.note.nv.cuinfo,"",@"SHT_NOTE"
	.sectionflags	@"SHF_NOTE_NV_CUINFO"
        /*0018*/ 	.short	0x0002
        /*001a*/ 	.short	0x005a
        /*001c*/ 	.short	0x0082
	.zero		2


//--------------------- .nv.info                  --------------------------
	.section	.nv.info,"",@"SHT_CUDA_INFO"
	.align	4


	//----- nvinfo : EIATTR_REGCOUNT
	.align		4
        /*0000*/ 	.byte	0x04, 0x2f
        /*0002*/ 	.short	(.L_15 - .L_14)
	.align		4
.L_14:
        /*0004*/ 	.word	index@(_ZN7cutlass13device_kernelINS_4gemm6kernel13GemmUniversalIN4cute5tupleIJiiiiEEENS1_10collective13CollectiveMmaINS1_34MainloopSm90TmaGmmaWarpSpecializedILi14ENS5_IJNS4_1CILi4EEENSA_ILi2EEENSA_ILi1EEEEEENS1_35KernelTmaWarpSpecializedCooperativeEEENS5_IJNSA_ILi256EEESH_NSA_ILi32EEEEEEaNS5_IJlSD_lEEEaSK_NS4_8TiledMMAINS4_8MMA_AtomIJNS4_4SM904GMMA27MMA_64x256x32_S32S8S8_SS_TNEEEENS4_6LayoutINS5_IJSC_SD_SD_EEENS5_IJSD_NSA_ILi0EEEST_EEEEENS5_IJNS4_10UnderscoreESW_SW_EEEEENS4_23SM90_TMA_LOAD_MULTICASTENS4_14ComposedLayoutINS4_7SwizzleILi1ELi4ELi3EEENS4_18smem_ptr_flag_bitsILi8EEENSR_INS5_IJNSA_ILi8EEESI_EEENS5_IJSI_SD_EEEEEEEvNS4_8identityESZ_S19_vS1A_EENS_8epilogue10collective6detail29Sm90TmaWarpSpecializedAdapterINS1D_15DefaultEpilogueIaSK_SK_NS1C_6thread17LinearCombinationIaLi1EiiLNS1H_9ScaleType4KindE0ELNS_15FloatRoundStyleE2EaEENS1_15EpilogueDefaultEEEEEvvEEEEvNT_6ParamsE)
        /*0008*/ 	.word	0x000000a8


	//----- nvinfo : EIATTR_FRAME_SIZE
	.align		4
.L_15:
        /*000c*/ 	.byte	0x04, 0x11
        /*000e*/ 	.short	(.L_17 - .L_16)
	.align		4
.L_16:
        /*0010*/ 	.word	index@(_ZN7cutlass13device_kernelINS_4gemm6kernel13GemmUniversalIN4cute5tupleIJiiiiEEENS1_10collective13CollectiveMmaINS1_34MainloopSm90TmaGmmaWarpSpecializedILi14ENS5_IJNS4_1CILi4EEENSA_ILi2EEENSA_ILi1EEEEEENS1_35KernelTmaWarpSpecializedCooperativeEEENS5_IJNSA_ILi256EEESH_NSA_ILi32EEEEEEaNS5_IJlSD_lEEEaSK_NS4_8TiledMMAINS4_8MMA_AtomIJNS4_4SM904GMMA27MMA_64x256x32_S32S8S8_SS_TNEEEENS4_6LayoutINS5_IJSC_SD_SD_EEENS5_IJSD_NSA_ILi0EEEST_EEEEENS5_IJNS4_10UnderscoreESW_SW_EEEEENS4_23SM90_TMA_LOAD_MULTICASTENS4_14ComposedLayoutINS4_7SwizzleILi1ELi4ELi3EEENS4_18smem_ptr_flag_bitsILi8EEENSR_INS5_IJNSA_ILi8EEESI_EEENS5_IJSI_SD_EEEEEEEvNS4_8identityESZ_S19_vS1A_EENS_8epilogue10collective6detail29Sm90TmaWarpSpecializedAdapterINS1D_15DefaultEpilogueIaSK_SK_NS1C_6thread17LinearCombinationIaLi1EiiLNS1H_9ScaleType4KindE0ELNS_15FloatRoundStyleE2EaEENS1_15EpilogueDefaultEEEEEvvEEEEvNT_6ParamsE)
        /*0014*/ 	.word	0x000002c0


	//----- nvinfo : EIATTR_MIN_STACK_SIZE
	.align		4
.L_17:
        /*0018*/ 	.byte	0x04, 0x12
        /*001a*/ 	.short	(.L_19 - .L_18)
	.align		4
.L_18:
        /*001c*/ 	.word	index@(_ZN7cutlass13device_kernelINS_4gemm6kernel13GemmUniversalIN4cute5tupleIJiiiiEEENS1_10collective13CollectiveMmaINS1_34MainloopSm90TmaGmmaWarpSpecializedILi14ENS5_IJNS4_1CILi4EEENSA_ILi2EEENSA_ILi1EEEEEENS1_35KernelTmaWarpSpecializedCooperativeEEENS5_IJNSA_ILi256EEESH_NSA_ILi32EEEEEEaNS5_IJlSD_lEEEaSK_NS4_8TiledMMAINS4_8MMA_AtomIJNS4_4SM904GMMA27MMA_64x256x32_S32S8S8_SS_TNEEEENS4_6LayoutINS5_IJSC_SD_SD_EEENS5_IJSD_NSA_ILi0EEEST_EEEEENS5_IJNS4_10UnderscoreESW_SW_EEEEENS4_23SM90_TMA_LOAD_MULTICASTENS4_14ComposedLayoutINS4_7SwizzleILi1ELi4ELi3EEENS4_18smem_ptr_flag_bitsILi8EEENSR_INS5_IJNSA_ILi8EEESI_EEENS5_IJSI_SD_EEEEEEEvNS4_8identityESZ_S19_vS1A_EENS_8epilogue10collective6detail29Sm90TmaWarpSpecializedAdapterINS1D_15DefaultEpilogueIaSK_SK_NS1C_6thread17LinearCombinationIaLi1EiiLNS1H_9ScaleType4KindE0ELNS_15FloatRoundStyleE2EaEENS1_15EpilogueDefaultEEEEEvvEEEEvNT_6ParamsE)
        /*0020*/ 	.word	0x000002c0
.L_19:


//--------------------- .nv.compat                --------------------------
	.section	.nv.compat,"",@"SHT_CUDA_COMPAT_INFO"
	.align	4
        /*0000*/ 	.byte	0x02, 0x09, 0x01, 0x00, 0x02, 0x02, 0x04, 0x00, 0x02, 0x05, 0x05, 0x00, 0x03, 0x07, 0x01, 0x01
        /*0010*/ 	.byte	0x02, 0x03, 0x01, 0x00, 0x02, 0x06, 0x01, 0x00, 0x04, 0x0b, 0x08, 0x00, 0x00, 0x00, 0x00, 0x00
        /*0020*/ 	.byte	0x00, 0x00, 0x00, 0x00


//--------------------- .nv.info._ZN7cutlass13device_kernelINS_4gemm6kernel13GemmUniversalIN4cute5tupleIJiiiiEEENS1_10collective13CollectiveMmaINS1_34MainloopSm90TmaGmmaWarpSpecializedILi14ENS5_IJNS4_1CILi4EEENSA_ILi2EEENSA_ILi1EEEEEENS1_35KernelTmaWarpSpecializedCooperativeEEENS5_IJNSA_ILi256EEESH_NSA_ILi32EEEEEEaNS5_IJlSD_lEEEaSK_NS4_8TiledMMAINS4_8MMA_AtomIJNS4_4SM904GMMA27MMA_64x256x32_S32S8S8_SS_TNEEEENS4_6LayoutINS5_IJSC_SD_SD_EEENS5_IJSD_NSA_ILi0EEEST_EEEEENS5_IJNS4_10UnderscoreESW_SW_EEEEENS4_23SM90_TMA_LOAD_MULTICASTENS4_14ComposedLayoutINS4_7SwizzleILi1ELi4ELi3EEENS4_18smem_ptr_flag_bitsILi8EEENSR_INS5_IJNSA_ILi8EEESI_EEENS5_IJSI_SD_EEEEEEEvNS4_8identityESZ_S19_vS1A_EENS_8epilogue10collective6detail29Sm90TmaWarpSpecializedAdapterINS1D_15DefaultEpilogueIaSK_SK_NS1C_6thread17LinearCombinationIaLi1EiiLNS1H_9ScaleType4KindE0ELNS_15FloatRoundStyleE2EaEENS1_15EpilogueDefaultEEEEEvvEEEEvNT_6ParamsE --------------------------
	.section	.nv.info._ZN7cutlass13device_kernelINS_4gemm6kernel13GemmUniversalIN4cute5tupleIJiiiiEEENS1_10collective13CollectiveMmaINS1_34MainloopSm90TmaGmmaWarpSpecializedILi14ENS5_IJNS4_1CILi4EEENSA_ILi2EEENSA_ILi1EEEEEENS1_35KernelTmaWarpSpecializedCooperativeEEENS5_IJNSA_ILi256EEESH_NSA_ILi32EEEEEEaNS5_IJlSD_lEEEaSK_NS4_8TiledMMAINS4_8MMA_AtomIJNS4_4SM904GMMA27MMA_64x256x32_S32S8S8_SS_TNEEEENS4_6LayoutINS5_IJSC_SD_SD_EEENS5_IJSD_NSA_ILi0EEEST_EEEEENS5_IJNS4_10UnderscoreESW_SW_EEEEENS4_23SM90_TMA_LOAD_MULTICASTENS4_14ComposedLayoutINS4_7SwizzleILi1ELi4ELi3EEENS4_18smem_ptr_flag_bitsILi8EEENSR_INS5_IJNSA_ILi8EEESI_EEENS5_IJSI_SD_EEEEEEEvNS4_8identityESZ_S19_vS1A_EENS_8epilogue10collective6detail29Sm90TmaWarpSpecializedAdapterINS1D_15DefaultEpilogueIaSK_SK_NS1C_6thread17LinearCombinationIaLi1EiiLNS1H_9ScaleType4KindE0ELNS_15FloatRoundStyleE2EaEENS1_15EpilogueDefaultEEEEEvvEEEEvNT_6ParamsE,"",@"SHT_CUDA_INFO"
	.sectionflags	@""
	.align	4


	//----- nvinfo : EIATTR_CUDA_API_VERSION
	.align		4
        /*0000*/ 	.byte	0x04, 0x37
        /*0002*/ 	.short	(.L_21 - .L_20)
.L_20:
        /*0004*/ 	.word	0x00000082


	//----- nvinfo : EIATTR_KPARAM_INFO
	.align		4
.L_21:
        /*0008*/ 	.byte	0x04, 0x17
        /*000a*/ 	.short	(.L_23 - .L_22)
.L_22:
        /*000c*/ 	.word	0x00000000
        /*0010*/ 	.short	0x0000
        /*0012*/ 	.short	0x0070
        /*0014*/ 	.byte	0x00, 0xf0, 0x01, 0x10


	//----- nvinfo : EIATTR_SPARSE_MMA_MASK
	.align		4
.L_23:
        /*0018*/ 	.byte	0x03, 0x50
        /*001a*/ 	.short	0x0000


	//----- nvinfo : EIATTR_MAXREG_COUNT
	.align		4
        /*001c*/ 	.byte	0x03, 0x1b
        /*001e*/ 	.short	0x00a8


	//----- nvinfo : EIATTR_NUM_BARRIERS
	.align		4
        /*0020*/ 	.byte	0x02, 0x4c
        /*0022*/ 	.byte	0x01
	.zero		1


	//----- nvinfo : EIATTR_EXTERNS
	.align		4
        /*0024*/ 	.byte	0x04, 0x0f
        /*0026*/ 	.short	(.L_25 - .L_24)


	//   ....[0]....
	.align		4
.L_24:
        /*0028*/ 	.word	index@(__assertfail)


	//----- nvinfo : EIATTR_ANNOTATIONS
	.align		4
.L_25:
        /*002c*/ 	.byte	0x04, 0x55
        /*002e*/ 	.short	(.L_27 - .L_26)


	//   ....[0]....
.L_26:
        /*0030*/ 	.word	0x00000001
        /*0034*/ 	.byte	0x80, 0x0b, 0x00, 0x00, 0x01, 0x00, 0x00, 0x00, 0xa0, 0x0b, 0x00, 0x00, 0x01, 0x00, 0x00, 0x00
        /* <DEDUP_REMOVED lines=251> */
        /*0ff4*/ 	.byte	0x00, 0x1c, 0x01, 0x00, 0x01, 0x00, 0x00, 0x00, 0x20, 0x1c, 0x01, 0x00


	//----- nvinfo : EIATTR_MERCURY_ISA_VERSION
	.align		4
.L_27:
        /*1000*/ 	.byte	0x03, 0x5f
        /*1002*/ 	.short	0x0101


	//----- nvinfo : EIATTR_INT_WARP_WIDE_INSTR_OFFSETS
	.align		4
        /*1004*/ 	.byte	0x04, 0x31
        /*1006*/ 	.short	(.L_29 - .L_28)


	//   ....[0]....
.L_28:
        /*1008*/ 	.word	0x00000700


	//   ....[1]....
        /*100c*/ 	.word	0x00000730


	//   ....[2]....
        /*1010*/ 	.word	0x000008a0


	//----- nvinfo : EIATTR_COOP_GROUP_MASK_REGIDS
	.align		4
.L_29:
        /*1014*/ 	.byte	0x04, 0x29
        /*1016*/ 	.short	(.L_31 - .L_30)


	//   ....[0]....
.L_30:
        /*1018*/ 	.word	0xffffffff


	//   ....[1]....
        /*101c*/ 	.word	0xffffffff


	//   ....[2]....
        /*1020*/ 	.word	0xffffffff


	//   ....[3]....
        /*1024*/ 	.word	0xffffffff


	//   ....[4]....
        /*1028*/ 	.word	0xffffffff


	//   ....[5]....
        /*102c*/ 	.word	0xffffffff


	//----- nvinfo : EIATTR_COOP_GROUP_INSTR_OFFSETS
	.align		4
.L_31:
        /*1030*/ 	.byte	0x04, 0x28
        /*1032*/ 	.short	(.L_33 - .L_32)


	//   ....[0]....
.L_32:
        /*1034*/ 	.word	0x00000070


	//   ....[1]....
        /*1038*/ 	.word	0x00000080


	//   ....[2]....
        /*103c*/ 	.word	0x000001a0


	//   ....[3]....
        /*1040*/ 	.word	0x00000540


	//   ....[4]....
        /*1044*/ 	.word	0x000009d0


	//   ....[5]....
        /*1048*/ 	.word	0x000015a0


	//----- nvinfo : EIATTR_REG_RECONFIG
	.align		4
.L_33:
        /*104c*/ 	.byte	0x01, 0x54
	.zero		2


	//----- nvinfo : EIATTR_SYSCALL_OFFSETS
	.align		4
        /*1050*/ 	.byte	0x04, 0x46
        /*1052*/ 	.short	(.L_35 - .L_34)


	//   ....[0]....
.L_34:
        /*1054*/ 	.word	0x00001760


	//----- nvinfo : EIATTR_MBARRIER_INSTR_OFFSETS
	.align		4
.L_35:
        /*1058*/ 	.byte	0x04, 0x39
        /*105a*/ 	.short	(.L_37 - .L_36)


	//   ....[0]....
.L_36:
        /*105c*/ 	.word	0x00000340
        /*1060*/ 	.word	0x000000ff
        /*1064*/ 	.word	0x00000000
        /*1068*/ 	.short	0x0100
        /*106a*/ 	.byte	0x08
	.zero		1


	//   ....[1]....
        /*106c*/ 	.word	0x00000350
        /*1070*/ 	.word	0x000000ff
        /*1074*/ 	.word	0x00000070
        /*1078*/ 	.short	0x0100
        /*107a*/ 	.byte	0x08
	.zero		1


	//   ....[2]....
        /*107c*/ 	.word	0x00000360
        /*1080*/ 	.word	0x000000ff
        /*1084*/ 	.word	0x00000008
        /*1088*/ 	.short	0x0100
        /*108a*/ 	.byte	0x08
	.zero		1


	//   ....[3]....
        /*108c*/ 	.word	0x00000370
        /*1090*/ 	.word	0x000000ff
        /*1094*/ 	.word	0x00000078
        /*1098*/ 	.short	0x0100
        /*109a*/ 	.byte	0x08
	.zero		1


	//   ....[4]....
        /*109c*/ 	.word	0x00000380
        /*10a0*/ 	.word	0x000000ff
        /*10a4*/ 	.word	0x00000010
        /*10a8*/ 	.short	0x0100
        /*10aa*/ 	.byte	0x08
	.zero		1


	//   ....[5]....
        /*10ac*/ 	.word	0x00000390
        /*10b0*/ 	.word	0x000000ff
        /*10b4*/ 	.word	0x00000080
        /*10b8*/ 	.short	0x0100
        /*10ba*/ 	.byte	0x08
	.zero		1


	//   ....[6]....
        /*10bc*/ 	.word	0x000003a0
        /*10c0*/ 	.word	0x000000ff
        /*10c4*/ 	.word	0x00000018
        /*10c8*/ 	.short	0x0100
        /*10ca*/ 	.byte	0x08
	.zero		1


	//   ....[7]....
        /*10cc*/ 	.word	0x000003b0
        /*10d0*/ 	.word	0x000000ff
        /*10d4*/ 	.word	0x00000088
        /*10d8*/ 	.short	0x0100
        /*10da*/ 	.byte	0x08
	.zero		1


	//   ....[8]....
        /*10dc*/ 	.word	0x000003c0
        /*10e0*/ 	.word	0x000000ff
        /*10e4*/ 	.word	0x00000020
        /*10e8*/ 	.short	0x0100
        /*10ea*/ 	.byte	0x08
	.zero		1


	//   ....[9]....
        /*10ec*/ 	.word	0x000003d0
        /*10f0*/ 	.word	0x000000ff
        /*10f4*/ 	.word	0x00000090
        /*10f8*/ 	.short	0x0100
        /*10fa*/ 	.byte	0x08
	.zero		1


	//   ....[10]....
        /*10fc*/ 	.word	0x000003e0
        /*1100*/ 	.word	0x000000ff
        /*1104*/ 	.word	0x00000028
        /*1108*/ 	.short	0x0100
        /*110a*/ 	.byte	0x08
	.zero		1


	//   ....[11]....
        /*110c*/ 	.word	0x000003f0
        /*1110*/ 	.word	0x000000ff
        /*1114*/ 	.word	0x00000098
        /*1118*/ 	.short	0x0100
        /*111a*/ 	.byte	0x08
	.zero		1


	//   ....[12]....
        /*111c*/ 	.word	0x00000400
        /*1120*/ 	.word	0x000000ff
        /*1124*/ 	.word	0x00000030
        /*1128*/ 	.short	0x0100
        /*112a*/ 	.byte	0x08
	.zero		1


	//   ....[13]....
        /*112c*/ 	.word	0x00000410
        /*1130*/ 	.word	0x000000ff
        /*1134*/ 	.word	0x000000a0
        /*1138*/ 	.short	0x0100
        /*113a*/ 	.byte	0x08
	.zero		1


	//   ....[14]....
        /*113c*/ 	.word	0x00000420
        /*1140*/ 	.word	0x000000ff
        /*1144*/ 	.word	0x00000038
        /*1148*/ 	.short	0x0100
        /*114a*/ 	.byte	0x08
	.zero		1


	//   ....[15]....
        /*114c*/ 	.word	0x00000430
        /*1150*/ 	.word	0x000000ff
        /*1154*/ 	.word	0x000000a8
        /*1158*/ 	.short	0x0100
        /*115a*/ 	.byte	0x08
	.zero		1


	//   ....[16]....
        /*115c*/ 	.word	0x00000440
        /*1160*/ 	.word	0x000000ff
        /*1164*/ 	.word	0x00000040
        /*1168*/ 	.short	0x0100
        /*116a*/ 	.byte	0x08
	.zero		1


	//   ....[17]....
        /*116c*/ 	.word	0x00000450
        /*1170*/ 	.word	0x000000ff
        /*1174*/ 	.word	0x000000b0
        /*1178*/ 	.short	0x0100
        /*117a*/ 	.byte	0x08
	.zero		1


	//   ....[18]....
        /*117c*/ 	.word	0x00000460
        /*1180*/ 	.word	0x000000ff
        /*1184*/ 	.word	0x00000048
        /*1188*/ 	.short	0x0100
        /*118a*/ 	.byte	0x08
	.zero		1


	//   ....[19]....
        /*118c*/ 	.word	0x00000470
        /*1190*/ 	.word	0x000000ff
        /*1194*/ 	.word	0x000000b8
        /*1198*/ 	.short	0x0100
        /*119a*/ 	.byte	0x08
	.zero		1


	//   ....[20]....
        /*119c*/ 	.word	0x00000480
        /*11a0*/ 	.word	0x000000ff
        /*11a4*/ 	.word	0x00000050
        /*11a8*/ 	.short	0x0100
        /*11aa*/ 	.byte	0x08
	.zero		1


	//   ....[21]....
        /*11ac*/ 	.word	0x00000490
        /*11b0*/ 	.word	0x000000ff
        /*11b4*/ 	.word	0x000000c0
        /*11b8*/ 	.short	0x0100
        /*11ba*/ 	.byte	0x08
	.zero		1


	//   ....[22]....
        /*11bc*/ 	.word	0x000004a0
        /*11c0*/ 	.word	0x000000ff
        /*11c4*/ 	.word	0x00000058
        /*11c8*/ 	.short	0x0100
        /*11ca*/ 	.byte	0x08
	.zero		1


	//   ....[23]....
        /*11cc*/ 	.word	0x000004b0
        /*11d0*/ 	.word	0x000000ff
        /*11d4*/ 	.word	0x000000c8
        /*11d8*/ 	.short	0x0100
        /*11da*/ 	.byte	0x08
	.zero		1


	//   ....[24]....
        /*11dc*/ 	.word	0x000004c0
        /*11e0*/ 	.word	0x000000ff
        /*11e4*/ 	.word	0x00000060
        /*11e8*/ 	.short	0x0100
        /*11ea*/ 	.byte	0x08
	.zero		1


	//   ....[25]....
        /*11ec*/ 	.word	0x000004d0
        /*11f0*/ 	.word	0x000000ff
        /*11f4*/ 	.word	0x000000d0
        /*11f8*/ 	.short	0x0100
        /*11fa*/ 	.byte	0x08
	.zero		1


	//   ....[26]....
        /*11fc*/ 	.word	0x000004e0
        /*1200*/ 	.word	0x000000ff
        /*1204*/ 	.word	0x00000068
        /*1208*/ 	.short	0x0100
        /*120a*/ 	.byte	0x08
	.zero		1


	//   ....[27]....
        /*120c*/ 	.word	0x000004f0
        /*1210*/ 	.word	0x000000ff
        /*1214*/ 	.word	0x000000d8
        /*1218*/ 	.short	0x0100
        /*121a*/ 	.byte	0x08
	.zero		1


	//   ....[28]....
        /*121c*/ 	.word	0x00000900
        /*1220*/ 	.word	0x000000ff
        /*1224*/ 	.word	0x000000f0
        /*1228*/ 	.short	0x0100
        /*122a*/ 	.byte	0x06
	.zero		1


	//   ....[29]....
        /*122c*/ 	.word	0x00000930
        /*1230*/ 	.word	0x000000ff
        /*1234*/ 	.word	0x000000f8
        /*1238*/ 	.short	0x0100
        /*123a*/ 	.byte	0x06
	.zero		1


	//   ....[30]....
        /*123c*/ 	.word	0x00001840
        /*1240*/ 	.word	0x00000003
        /*1244*/ 	.word	0x00000000
        /*1248*/ 	.short	0x010a
        /*124a*/ 	.byte	0x3f
	.zero		1


	//   ....[31]....
        /*124c*/ 	.word	0x00001880
        /*1250*/ 	.word	0x00000003
        /*1254*/ 	.word	0x00000000
        /*1258*/ 	.short	0x010a
        /*125a*/ 	.byte	0x3f
	.zero		1


	//   ....[32]....
        /*125c*/ 	.word	0x00001f20
        /*1260*/ 	.word	0x00000005
        /*1264*/ 	.word	0x00000000
        /*1268*/ 	.short	0x010a
        /*126a*/ 	.byte	0x3f
	.zero		1


	//   ....[33]....
        /*126c*/ 	.word	0x00001f60
        /*1270*/ 	.word	0x00000005
        /*1274*/ 	.word	0x00000000
        /*1278*/ 	.short	0x010a
        /*127a*/ 	.byte	0x3f
	.zero		1


	//   ....[34]....
        /*127c*/ 	.word	0x00002b90
        /*1280*/ 	.word	0x00000005
        /*1284*/ 	.word	0x00000000
        /*1288*/ 	.short	0x0101
        /*128a*/ 	.byte	0x3f
	.zero		1


	//   ....[35]....
        /*128c*/ 	.word	0x00002db0
        /*1290*/ 	.word	0x00000000
        /*1294*/ 	.word	0x00000000
        /*1298*/ 	.short	0x0101
        /*129a*/ 	.byte	0x3f
	.zero		1


	//   ....[36]....
        /*129c*/ 	.word	0x00011780
        /*12a0*/ 	.word	0x0000000a
        /*12a4*/ 	.word	0x00000070
        /*12a8*/ 	.short	0x010a
        /*12aa*/ 	.byte	0x3f
	.zero		1


	//   ....[37]....
        /*12ac*/ 	.word	0x00011b20
        /*12b0*/ 	.word	0x00000002
        /*12b4*/ 	.word	0x000000f8
        /*12b8*/ 	.short	0x0101
        /*12ba*/ 	.byte	0x3f
	.zero		1


	//   ....[38]....
        /*12bc*/ 	.word	0x00012320
        /*12c0*/ 	.word	0x00000005
        /*12c4*/ 	.word	0x00000000
        /*12c8*/ 	.short	0x010a
        /*12ca*/ 	.byte	0x3f
	.zero		1


	//   ....[39]....
        /*12cc*/ 	.word	0x000123b0
        /*12d0*/ 	.word	0x00000007
        /*12d4*/ 	.word	0x00000000
        /*12d8*/ 	.short	0x010a
        /*12da*/ 	.byte	0x3f
	.zero		1


	//   ....[40]....
        /*12dc*/ 	.word	0x00012440
        /*12e0*/ 	.word	0x00000007
        /*12e4*/ 	.word	0x00000000
        /*12e8*/ 	.short	0x010a
        /*12ea*/ 	.byte	0x3f
	.zero		1


	//   ....[41]....
        /*12ec*/ 	.word	0x000124d0
        /*12f0*/ 	.word	0x00000007
        /*12f4*/ 	.word	0x00000000
        /*12f8*/ 	.short	0x010a
        /*12fa*/ 	.byte	0x3f
	.zero		1


	//   ....[42]....
        /*12fc*/ 	.word	0x00012560
        /*1300*/ 	.word	0x00000007
        /*1304*/ 	.word	0x00000000
        /*1308*/ 	.short	0x010a
        /*130a*/ 	.byte	0x3f
	.zero		1


	//   ....[43]....
        /*130c*/ 	.word	0x000125f0
        /*1310*/ 	.word	0x00000007
        /*1314*/ 	.word	0x00000000
        /*1318*/ 	.short	0x010a
        /*131a*/ 	.byte	0x3f
	.zero		1


	//   ....[44]....
        /*131c*/ 	.word	0x00012680
        /*1320*/ 	.word	0x00000007
        /*1324*/ 	.word	0x00000000
        /*1328*/ 	.short	0x010a
        /*132a*/ 	.byte	0x3f
	.zero		1


	//   ....[45]....
        /*132c*/ 	.word	0x00012710
        /*1330*/ 	.word	0x00000007
        /*1334*/ 	.word	0x00000000
        /*1338*/ 	.short	0x010a
        /*133a*/ 	.byte	0x3f
	.zero		1


	//   ....[46]....
        /*133c*/ 	.word	0x000127a0
        /*1340*/ 	.word	0x00000007
        /*1344*/ 	.word	0x00000000
        /*1348*/ 	.short	0x010a
        /*134a*/ 	.byte	0x3f
	.zero		1


	//   ....[47]....
        /*134c*/ 	.word	0x00012830
        /*1350*/ 	.word	0x00000007
        /*1354*/ 	.word	0x00000000
        /*1358*/ 	.short	0x010a
        /*135a*/ 	.byte	0x3f
	.zero		1


	//   ....[48]....
        /*135c*/ 	.word	0x000128c0
        /*1360*/ 	.word	0x00000007
        /*1364*/ 	.word	0x00000000
        /*1368*/ 	.short	0x010a
        /*136a*/ 	.byte	0x3f
	.zero		1


	//   ....[49]....
        /*136c*/ 	.word	0x00012950
        /*1370*/ 	.word	0x00000007
        /*1374*/ 	.word	0x00000000
        /*1378*/ 	.short	0x010a
        /*137a*/ 	.byte	0x3f
	.zero		1


	//   ....[50]....
        /*137c*/ 	.word	0x000129e0
        /*1380*/ 	.word	0x00000007
        /*1384*/ 	.word	0x00000000
        /*1388*/ 	.short	0x010a
        /*138a*/ 	.byte	0x3f
	.zero		1


	//   ....[51]....
        /*138c*/ 	.word	0x00012a70
        /*1390*/ 	.word	0x00000003
        /*1394*/ 	.word	0x00000000
        /*1398*/ 	.short	0x010a
        /*139a*/ 	.byte	0x3f
	.zero		1


	//   ....[52]....
        /*139c*/ 	.word	0x00012ad0
        /*13a0*/ 	.word	0x00000003
        /*13a4*/ 	.word	0x00000000
        /*13a8*/ 	.short	0x010a
        /*13aa*/ 	.byte	0x3f
	.zero		1


	//   ....[53]....
        /*13ac*/ 	.word	0x00012b20
        /*13b0*/ 	.word	0x00000005
        /*13b4*/ 	.word	0x00000000
        /*13b8*/ 	.short	0x010a
        /*13ba*/ 	.byte	0x3f
	.zero		1


	//   ....[54]....
        /*13bc*/ 	.word	0x00012bf0
        /*13c0*/ 	.word	0x0000000a
        /*13c4*/ 	.word	0x00000070
        /*13c8*/ 	.short	0x010a
        /*13ca*/ 	.byte	0x3f
	.zero		1


	//   ....[55]....
        /*13cc*/ 	.word	0x00012cc0
        /*13d0*/ 	.word	0x00000005
        /*13d4*/ 	.word	0x00000000
        /*13d8*/ 	.short	0x010a
        /*13da*/ 	.byte	0x3f
	.zero		1


	//   ....[56]....
        /*13dc*/ 	.word	0x00012d10
        /*13e0*/ 	.word	0x00000007
        /*13e4*/ 	.word	0x00000000
        /*13e8*/ 	.short	0x010a
        /*13ea*/ 	.byte	0x3f
	.zero		1


	//   ....[57]....
        /*13ec*/ 	.word	0x00012d60
        /*13f0*/ 	.word	0x00000007
        /*13f4*/ 	.word	0x00000000
        /*13f8*/ 	.short	0x010a
        /*13fa*/ 	.byte	0x3f
	.zero		1


	//   ....[58]....
        /*13fc*/ 	.word	0x00012db0
        /*1400*/ 	.word	0x00000007
        /*1404*/ 	.word	0x00000000
        /*1408*/ 	.short	0x010a
        /*140a*/ 	.byte	0x3f
	.zero		1


	//   ....[59]....
        /*140c*/ 	.word	0x00012e00
        /*1410*/ 	.word	0x00000007
        /*1414*/ 	.word	0x00000000
        /*1418*/ 	.short	0x010a
        /*141a*/ 	.byte	0x3f
	.zero		1


	//   ....[60]....
        /*141c*/ 	.word	0x00012e50
        /*1420*/ 	.word	0x00000007
        /*1424*/ 	.word	0x00000000
        /*1428*/ 	.short	0x010a
        /*142a*/ 	.byte	0x3f
	.zero		1


	//   ....[61]....
        /*142c*/ 	.word	0x00012ea0
        /*1430*/ 	.word	0x00000007
        /*1434*/ 	.word	0x00000000
        /*1438*/ 	.short	0x010a
        /*143a*/ 	.byte	0x3f
	.zero		1


	//   ....[62]....
        /*143c*/ 	.word	0x00012ef0
        /*1440*/ 	.word	0x00000007
        /*1444*/ 	.word	0x00000000
        /*1448*/ 	.short	0x010a
        /*144a*/ 	.byte	0x3f
	.zero		1


	//   ....[63]....
        /*144c*/ 	.word	0x00012f40
        /*1450*/ 	.word	0x00000007
        /*1454*/ 	.word	0x00000000
        /*1458*/ 	.short	0x010a
        /*145a*/ 	.byte	0x3f
	.zero		1


	//   ....[64]....
        /*145c*/ 	.word	0x00012f90
        /*1460*/ 	.word	0x00000007
        /*1464*/ 	.word	0x00000000
        /*1468*/ 	.short	0x010a
        /*146a*/ 	.byte	0x3f
	.zero		1


	//   ....[65]....
        /*146c*/ 	.word	0x00012fe0
        /*1470*/ 	.word	0x00000007
        /*1474*/ 	.word	0x00000000
        /*1478*/ 	.short	0x010a
        /*147a*/ 	.byte	0x3f
	.zero		1


	//   ....[66]....
        /*147c*/ 	.word	0x00013030
        /*1480*/ 	.word	0x00000007
        /*1484*/ 	.word	0x00000000
        /*1488*/ 	.short	0x010a
        /*148a*/ 	.byte	0x3f
	.zero		1


	//   ....[67]....
        /*148c*/ 	.word	0x00013080
        /*1490*/ 	.word	0x00000007
        /*1494*/ 	.word	0x00000000
        /*1498*/ 	.short	0x010a
        /*149a*/ 	.byte	0x3f
	.zero		1


	//----- nvinfo : EIATTR_NUM_MBARRIERS
	.align		4
.L_37:
        /*149c*/ 	.byte	0x03, 0x38
        /*149e*/ 	.short	0x001e


	//----- nvinfo : EIATTR_EXIT_INSTR_OFFSETS
	.align		4
        /*14a0*/ 	.byte	0x04, 0x1c
        /*14a2*/ 	.short	(.L_39 - .L_38)


	//   ....[0]....
.L_38:
        /*14a4*/ 	.word	0x00000c30


	//   ....[1]....
        /*14a8*/ 	.word	0x000014c0


	//   ....[2]....
        /*14ac*/ 	.word	0x00010c90


	//   ....[3]....
        /*14b0*/ 	.word	0x000112b0


	//   ....[4]....
        /*14b4*/ 	.word	0x00012ac0


	//----- nvinfo : EIATTR_MAX_THREADS
	.align		4
.L_39:
        /*14b8*/ 	.byte	0x04, 0x05
        /*14ba*/ 	.short	(.L_41 - .L_40)
.L_40:
        /*14bc*/ 	.word	0x00000180
        /*14c0*/ 	.word	0x00000001
        /*14c4*/ 	.word	0x00000001


	//----- nvinfo : EIATTR_CRS_STACK_SIZE
	.align		4
.L_41:
        /*14c8*/ 	.byte	0x04, 0x1e
        /*14ca*/ 	.short	(.L_43 - .L_42)
.L_42:
        /*14cc*/ 	.word	0x00000000


	//----- nvinfo : EIATTR_CBANK_PARAM_SIZE
	.align		4
.L_43:
        /*14d0*/ 	.byte	0x03, 0x19
        /*14d2*/ 	.short	0x0470


	//----- nvinfo : EIATTR_PARAM_CBANK
	.align		4
        /*14d4*/ 	.byte	0x04, 0x0a
        /*14d6*/ 	.short	(.L_45 - .L_44)
	.align		4
.L_44:
        /*14d8*/ 	.word	index@(.nv.constant0._ZN7cutlass13device_kernelINS_4gemm6kernel13GemmUniversalIN4cute5tupleIJiiiiEEENS1_10collective13CollectiveMmaINS1_34MainloopSm90TmaGmmaWarpSpecializedILi14ENS5_IJNS4_1CILi4EEENSA_ILi2EEENSA_ILi1EEEEEENS1_35KernelTmaWarpSpecializedCooperativeEEENS5_IJNSA_ILi256EEESH_NSA_ILi32EEEEEEaNS5_IJlSD_lEEEaSK_NS4_8TiledMMAINS4_8MMA_AtomIJNS4_4SM904GMMA27MMA_64x256x32_S32S8S8_SS_TNEEEENS4_6LayoutINS5_IJSC_SD_SD_EEENS5_IJSD_NSA_ILi0EEEST_EEEEENS5_IJNS4_10UnderscoreESW_SW_EEEEENS4_23SM90_TMA_LOAD_MULTICASTENS4_14ComposedLayoutINS4_7SwizzleILi1ELi4ELi3EEENS4_18smem_ptr_flag_bitsILi8EEENSR_INS5_IJNSA_ILi8EEESI_EEENS5_IJSI_SD_EEEEEEEvNS4_8identityESZ_S19_vS1A_EENS_8epilogue10collective6detail29Sm90TmaWarpSpecializedAdapterINS1D_15DefaultEpilogueIaSK_SK_NS1C_6thread17LinearCombinationIaLi1EiiLNS1H_9ScaleType4KindE0ELNS_15FloatRoundStyleE2EaEENS1_15EpilogueDefaultEEEEEvvEEEEvNT_6ParamsE)
        /*14dc*/ 	.short	0x0210
        /*14de*/ 	.short	0x0470


	//----- nvinfo : EIATTR_SW_WAR
	.align		4
.L_45:
        /*14e0*/ 	.byte	0x04, 0x36
        /*14e2*/ 	.short	(.L_47 - .L_46)
.L_46:
        /*14e4*/ 	.word	0x00000008
.L_47:


//--------------------- .nv.callgraph             --------------------------
	.section	.nv.callgraph,"",@"SHT_CUDA_CALLGRAPH"
	.align	4
	.sectionentsize	8
	.align		4
        /*0000*/ 	.word	0x00000000
	.align		4
        /*0004*/ 	.word	0xffffffff
	.align		4
        /*0008*/ 	.word	index@(_ZN7cutlass13device_kernelINS_4gemm6kernel13GemmUniversalIN4cute5tupleIJiiiiEEENS1_10collective13CollectiveMmaINS1_34MainloopSm90TmaGmmaWarpSpecializedILi14ENS5_IJNS4_1CILi4EEENSA_ILi2EEENSA_ILi1EEEEEENS1_35KernelTmaWarpSpecializedCooperativeEEENS5_IJNSA_ILi256EEESH_NSA_ILi32EEEEEEaNS5_IJlSD_lEEEaSK_NS4_8TiledMMAINS4_8MMA_AtomIJNS4_4SM904GMMA27MMA_64x256x32_S32S8S8_SS_TNEEEENS4_6LayoutINS5_IJSC_SD_SD_EEENS5_IJSD_NSA_ILi0EEEST_EEEEENS5_IJNS4_10UnderscoreESW_SW_EEEEENS4_23SM90_TMA_LOAD_MULTICASTENS4_14ComposedLayoutINS4_7SwizzleILi1ELi4ELi3EEENS4_18smem_ptr_flag_bitsILi8EEENSR_INS5_IJNSA_ILi8EEESI_EEENS5_IJSI_SD_EEEEEEEvNS4_8identityESZ_S19_vS1A_EENS_8epilogue10collective6detail29Sm90TmaWarpSpecializedAdapterINS1D_15DefaultEpilogueIaSK_SK_NS1C_6thread17LinearCombinationIaLi1EiiLNS1H_9ScaleType4KindE0ELNS_15FloatRoundStyleE2EaEENS1_15EpilogueDefaultEEEEEvvEEEEvNT_6ParamsE)
	.align		4
        /*000c*/ 	.word	index@(__assertfail)
	.align		4
        /*0010*/ 	.word	0x00000000
	.align		4
        /*0014*/ 	.word	0xfffffffe
	.align		4
        /*0018*/ 	.word	0x00000000
	.align		4
        /*001c*/ 	.word	0xfffffffd
	.align		4
        /*0020*/ 	.word	0x00000000
	.align		4
        /*0024*/ 	.word	0xfffffffc


//--------------------- .nv.constant4             --------------------------
	.section	.nv.constant4,"a",@progbits
	.align	8
	.align		8
.nv.constant4:
        /*0000*/ 	.dword	__assertfail
	.align		8
        /*0008*/ 	.dword	__unnamed_1
	.align		8
        /*0010*/ 	.dword	_ZN40_INTERNAL_a98b8ff2_4_k_cu_29f20917_159184cuda3std3__45__cpo5beginE
	.align		8
        /*0018*/ 	.dword	_ZN40_INTERNAL_a98b8ff2_4_k_cu_29f20917_159184cuda3std3__45__cpo3endE
	.align		8
        /*0020*/ 	.dword	_ZN40_INTERNAL_a98b8ff2_4_k_cu_29f20917_159184cuda3std3__45__cpo6cbeginE
	.align		8
        /*0028*/ 	.dword	_ZN40_INTERNAL_a98b8ff2_4_k_cu_29f20917_159184cuda3std3__45__cpo4cendE
	.align		8
        /*0030*/ 	.dword	_ZN40_INTERNAL_a98b8ff2_4_k_cu_29f20917_159184cuda3std3__442_GLOBAL__N__a98b8ff2_4_k_cu_29f20917_159186ignoreE
	.align		8
        /*0038*/ 	.dword	_ZN40_INTERNAL_a98b8ff2_4_k_cu_29f20917_159184cuda3std3__419piecewise_constructE
	.align		8
        /*0040*/ 	.dword	_ZN40_INTERNAL_a98b8ff2_4_k_cu_29f20917_159184cuda3std3__48in_placeE
	.align		8
        /*0048*/ 	.dword	_ZN40_INTERNAL_a98b8ff2_4_k_cu_29f20917_159184cuda3std6ranges3__45__cpo4swapE
	.align		8
        /*0050*/ 	.dword	_ZN40_INTERNAL_a98b8ff2_4_k_cu_29f20917_159184cuda3std6ranges3__45__cpo9iter_moveE
	.align		8
        /*0058*/ 	.dword	_ZN40_INTERNAL_a98b8ff2_4_k_cu_29f20917_159184cute7productE
	.align		8
        /*0060*/ 	.dword	_ZN40_INTERNAL_a98b8ff2_4_k_cu_29f20917_159184cute1_E
	.align		8
        /*0068*/ 	.dword	$str$22
	.align		8
        /*0070*/ 	.dword	$str$23


//--------------------- .text._ZN7cutlass13device_kernelINS_4gemm6kernel13GemmUniversalIN4cute5tupleIJiiiiEEENS1_10collective13CollectiveMmaINS1_34MainloopSm90TmaGmmaWarpSpecializedILi14ENS5_IJNS4_1CILi4EEENSA_ILi2EEENSA_ILi1EEEEEENS1_35KernelTmaWarpSpecializedCooperativeEEENS5_IJNSA_ILi256EEESH_NSA_ILi32EEEEEEaNS5_IJlSD_lEEEaSK_NS4_8TiledMMAINS4_8MMA_AtomIJNS4_4SM904GMMA27MMA_64x256x32_S32S8S8_SS_TNEEEENS4_6LayoutINS5_IJSC_SD_SD_EEENS5_IJSD_NSA_ILi0EEEST_EEEEENS5_IJNS4_10UnderscoreESW_SW_EEEEENS4_23SM90_TMA_LOAD_MULTICASTENS4_14ComposedLayoutINS4_7SwizzleILi1ELi4ELi3EEENS4_18smem_ptr_flag_bitsILi8EEENSR_INS5_IJNSA_ILi8EEESI_EEENS5_IJSI_SD_EEEEEEEvNS4_8identityESZ_S19_vS1A_EENS_8epilogue10collective6detail29Sm90TmaWarpSpecializedAdapterINS1D_15DefaultEpilogueIaSK_SK_NS1C_6thread17LinearCombinationIaLi1EiiLNS1H_9ScaleType4KindE0ELNS_15FloatRoundStyleE2EaEENS1_15EpilogueDefaultEEEEEvvEEEEvNT_6ParamsE --------------------------
	.section	.text._ZN7cutlass13device_kernelINS_4gemm6kernel13GemmUniversalIN4cute5tupleIJiiiiEEENS1_10collective13CollectiveMmaINS1_34MainloopSm90TmaGmmaWarpSpecializedILi14ENS5_IJNS4_1CILi4EEENSA_ILi2EEENSA_ILi1EEEEEENS1_35KernelTmaWarpSpecializedCooperativeEEENS5_IJNSA_ILi256EEESH_NSA_ILi32EEEEEEaNS5_IJlSD_lEEEaSK_NS4_8TiledMMAINS4_8MMA_AtomIJNS4_4SM904GMMA27MMA_64x256x32_S32S8S8_SS_TNEEEENS4_6LayoutINS5_IJSC_SD_SD_EEENS5_IJSD_NSA_ILi0EEEST_EEEEENS5_IJNS4_10UnderscoreESW_SW_EEEEENS4_23SM90_TMA_LOAD_MULTICASTENS4_14ComposedLayoutINS4_7SwizzleILi1ELi4ELi3EEENS4_18smem_ptr_flag_bitsILi8EEENSR_INS5_IJNSA_ILi8EEESI_EEENS5_IJSI_SD_EEEEEEEvNS4_8identityESZ_S19_vS1A_EENS_8epilogue10collective6detail29Sm90TmaWarpSpecializedAdapterINS1D_15DefaultEpilogueIaSK_SK_NS1C_6thread17LinearCombinationIaLi1EiiLNS1H_9ScaleType4KindE0ELNS_15FloatRoundStyleE2EaEENS1_15EpilogueDefaultEEEEEvvEEEEvNT_6ParamsE,"ax",@progbits
	.align	128
.text._ZN7cutlass13device_kernelINS_4gemm6kernel13GemmUniversalIN4cute5tupleIJiiiiEEENS1_10collective13CollectiveMmaINS1_34MainloopSm90TmaGmmaWarpSpecializedILi14ENS5_IJNS4_1CILi4EEENSA_ILi2EEENSA_ILi1EEEEEENS1_35KernelTmaWarpSpecializedCooperativeEEENS5_IJNSA_ILi256EEESH_NSA_ILi32EEEEEEaNS5_IJlSD_lEEEaSK_NS4_8TiledMMAINS4_8MMA_AtomIJNS4_4SM904GMMA27MMA_64x256x32_S32S8S8_SS_TNEEEENS4_6LayoutINS5_IJSC_SD_SD_EEENS5_IJSD_NSA_ILi0EEEST_EEEEENS5_IJNS4_10UnderscoreESW_SW_EEEEENS4_23SM90_TMA_LOAD_MULTICASTENS4_14ComposedLayoutINS4_7SwizzleILi1ELi4ELi3EEENS4_18smem_ptr_flag_bitsILi8EEENSR_INS5_IJNSA_ILi8EEESI_EEENS5_IJSI_SD_EEEEEEEvNS4_8identityESZ_S19_vS1A_EENS_8epilogue10collective6detail29Sm90TmaWarpSpecializedAdapterINS1D_15DefaultEpilogueIaSK_SK_NS1C_6thread17LinearCombinationIaLi1EiiLNS1H_9ScaleType4KindE0ELNS_15FloatRoundStyleE2EaEENS1_15EpilogueDefaultEEEEEvvEEEEvNT_6ParamsE:
        .type           _ZN7cutlass13device_kernelINS_4gemm6kernel13GemmUniversalIN4cute5tupleIJiiiiEEENS1_10collective13CollectiveMmaINS1_34MainloopSm90TmaGmmaWarpSpecializedILi14ENS5_IJNS4_1CILi4EEENSA_ILi2EEENSA_ILi1EEEEEENS1_35KernelTmaWarpSpecializedCooperativeEEENS5_IJNSA_ILi256EEESH_NSA_ILi32EEEEEEaNS5_IJlSD_lEEEaSK_NS4_8TiledMMAINS4_8MMA_AtomIJNS4_4SM904GMMA27MMA_64x256x32_S32S8S8_SS_TNEEEENS4_6LayoutINS5_IJSC_SD_SD_EEENS5_IJSD_NSA_ILi0EEEST_EEEEENS5_IJNS4_10UnderscoreESW_SW_EEEEENS4_23SM90_TMA_LOAD_MULTICASTENS4_14ComposedLayoutINS4_7SwizzleILi1ELi4ELi3EEENS4_18smem_ptr_flag_bitsILi8EEENSR_INS5_IJNSA_ILi8EEESI_EEENS5_IJSI_SD_EEEEEEEvNS4_8identityESZ_S19_vS1A_EENS_8epilogue10collective6detail29Sm90TmaWarpSpecializedAdapterINS1D_15DefaultEpilogueIaSK_SK_NS1C_6thread17LinearCombinationIaLi1EiiLNS1H_9ScaleType4KindE0ELNS_15FloatRoundStyleE2EaEENS1_15EpilogueDefaultEEEEEvvEEEEvNT_6ParamsE,@function
        .size           _ZN7cutlass13device_kernelINS_4gemm6kernel13GemmUniversalIN4cute5tupleIJiiiiEEENS1_10collective13CollectiveMmaINS1_34MainloopSm90TmaGmmaWarpSpecializedILi14ENS5_IJNS4_1CILi4EEENSA_ILi2EEENSA_ILi1EEEEEENS1_35KernelTmaWarpSpecializedCooperativeEEENS5_IJNSA_ILi256EEESH_NSA_ILi32EEEEEEaNS5_IJlSD_lEEEaSK_NS4_8TiledMMAINS4_8MMA_AtomIJNS4_4SM904GMMA27MMA_64x256x32_S32S8S8_SS_TNEEEENS4_6LayoutINS5_IJSC_SD_SD_EEENS5_IJSD_NSA_ILi0EEEST_EEEEENS5_IJNS4_10UnderscoreESW_SW_EEEEENS4_23SM90_TMA_LOAD_MULTICASTENS4_14ComposedLayoutINS4_7SwizzleILi1ELi4ELi3EEENS4_18smem_ptr_flag_bitsILi8EEENSR_INS5_IJNSA_ILi8EEESI_EEENS5_IJSI_SD_EEEEEEEvNS4_8identityESZ_S19_vS1A_EENS_8epilogue10collective6detail29Sm90TmaWarpSpecializedAdapterINS1D_15DefaultEpilogueIaSK_SK_NS1C_6thread17LinearCombinationIaLi1EiiLNS1H_9ScaleType4KindE0ELNS_15FloatRoundStyleE2EaEENS1_15EpilogueDefaultEEEEEvvEEEEvNT_6ParamsE,(.L_x_608 - _ZN7cutlass13device_kernelINS_4gemm6kernel13GemmUniversalIN4cute5tupleIJiiiiEEENS1_10collective13CollectiveMmaINS1_34MainloopSm90TmaGmmaWarpSpecializedILi14ENS5_IJNS4_1CILi4EEENSA_ILi2EEENSA_ILi1EEEEEENS1_35KernelTmaWarpSpecializedCooperativeEEENS5_IJNSA_ILi256EEESH_NSA_ILi32EEEEEEaNS5_IJlSD_lEEEaSK_NS4_8TiledMMAINS4_8MMA_AtomIJNS4_4SM904GMMA27MMA_64x256x32_S32S8S8_SS_TNEEEENS4_6LayoutINS5_IJSC_SD_SD_EEENS5_IJSD_NSA_ILi0EEEST_EEEEENS5_IJNS4_10UnderscoreESW_SW_EEEEENS4_23SM90_TMA_LOAD_MULTICASTENS4_14ComposedLayoutINS4_7SwizzleILi1ELi4ELi3EEENS4_18smem_ptr_flag_bitsILi8EEENSR_INS5_IJNSA_ILi8EEESI_EEENS5_IJSI_SD_EEEEEEEvNS4_8identityESZ_S19_vS1A_EENS_8epilogue10collective6detail29Sm90TmaWarpSpecializedAdapterINS1D_15DefaultEpilogueIaSK_SK_NS1C_6thread17LinearCombinationIaLi1EiiLNS1H_9ScaleType4KindE0ELNS_15FloatRoundStyleE2EaEENS1_15EpilogueDefaultEEEEEvvEEEEvNT_6ParamsE)
        .other          _ZN7cutlass13device_kernelINS_4gemm6kernel13GemmUniversalIN4cute5tupleIJiiiiEEENS1_10collective13CollectiveMmaINS1_34MainloopSm90TmaGmmaWarpSpecializedILi14ENS5_IJNS4_1CILi4EEENSA_ILi2EEENSA_ILi1EEEEEENS1_35KernelTmaWarpSpecializedCooperativeEEENS5_IJNSA_ILi256EEESH_NSA_ILi32EEEEEEaNS5_IJlSD_lEEEaSK_NS4_8TiledMMAINS4_8MMA_AtomIJNS4_4SM904GMMA27MMA_64x256x32_S32S8S8_SS_TNEEEENS4_6LayoutINS5_IJSC_SD_SD_EEENS5_IJSD_NSA_ILi0EEEST_EEEEENS5_IJNS4_10UnderscoreESW_SW_EEEEENS4_23SM90_TMA_LOAD_MULTICASTENS4_14ComposedLayoutINS4_7SwizzleILi1ELi4ELi3EEENS4_18smem_ptr_flag_bitsILi8EEENSR_INS5_IJNSA_ILi8EEESI_EEENS5_IJSI_SD_EEEEEEEvNS4_8identityESZ_S19_vS1A_EENS_8epilogue10collective6detail29Sm90TmaWarpSpecializedAdapterINS1D_15DefaultEpilogueIaSK_SK_NS1C_6thread17LinearCombinationIaLi1EiiLNS1H_9ScaleType4KindE0ELNS_15FloatRoundStyleE2EaEENS1_15EpilogueDefaultEEEEEvvEEEEvNT_6ParamsE,@"STO_CUDA_ENTRY STV_DEFAULT"
_ZN7cutlass13device_kernelINS_4gemm6kernel13GemmUniversalIN4cute5tupleIJiiiiEEENS1_10collective13CollectiveMmaINS1_34MainloopSm90TmaGmmaWarpSpecializedILi14ENS5_IJNS4_1CILi4EEENSA_ILi2EEENSA_ILi1EEEEEENS1_35KernelTmaWarpSpecializedCooperativeEEENS5_IJNSA_ILi256EEESH_NSA_ILi32EEEEEEaNS5_IJlSD_lEEEaSK_NS4_8TiledMMAINS4_8MMA_AtomIJNS4_4SM904GMMA27MMA_64x256x32_S32S8S8_SS_TNEEEENS4_6LayoutINS5_IJSC_SD_SD_EEENS5_IJSD_NSA_ILi0EEEST_EEEEENS5_IJNS4_10UnderscoreESW_SW_EEEEENS4_23SM90_TMA_LOAD_MULTICASTENS4_14ComposedLayoutINS4_7SwizzleILi1ELi4ELi3EEENS4_18smem_ptr_flag_bitsILi8EEENSR_INS5_IJNSA_ILi8EEESI_EEENS5_IJSI_SD_EEEEEEEvNS4_8identityESZ_S19_vS1A_EENS_8epilogue10collective6detail29Sm90TmaWarpSpecializedAdapterINS1D_15DefaultEpilogueIaSK_SK_NS1C_6thread17LinearCombinationIaLi1EiiLNS1H_9ScaleType4KindE0ELNS_15FloatRoundStyleE2EaEENS1_15EpilogueDefaultEEEEEvvEEEEvNT_6ParamsE:
[----:B------:R-:W0:Y:S02]  /*0000*/  LDC R1, c[0x0][0x28] ;  /* 0x00000a00ff017b82 */ /* 0x000e240000000800 */
[----:B0-----:R-:W-:Y:S01]  /*0010*/  VIADD R1, R1, 0xfffffd40 ;  /* 0xfffffd4001017836 */ /* 0x001fe20000000000 */
[----:B------:R-:W0:Y:S01]  /*0020*/  S2R R4, SR_TID.X ;  /* 0x0000000000047919 */ /* 0x000e220000002100 */
[----:B------:R-:W-:Y:S01]  /*0030*/  ELECT P0, URZ, PT ;  /* 0x00000000003f782f */ /* 0x000fe20003800000 */
[----:B------:R-:W-:Y:S01]  /*0040*/  BSSY B0, `(.L_x_0) ;  /* 0x0000015000007945 */ /* 0x000fe20003800000 */
[--C-:B0-----:R-:W-:Y:S02]  /*0050*/  SHF.R.U32.HI R0, RZ, 0x5, R4.reuse ;  /* 0x00000005ff007819 */ /* 0x101fe40000011604 */
[----:B------:R-:W-:-:S03]  /*0060*/  SHF.R.U32.HI R2, RZ, 0x7, R4 ;  /* 0x00000007ff027819 */ /* 0x000fc60000011604 */
[----:B------:R-:W0:Y:S04]  /*0070*/  SHFL.IDX PT, R3, R0, RZ, 0x1f ;  /* 0x00001fff00037589 */ /* 0x000e2800000e0000 */
[----:B------:R-:W1:Y:S01]  /*0080*/  SHFL.IDX PT, R2, R2, RZ, 0x1f ;  /* 0x00001fff02027589 */ /* 0x000e6200000e0000 */
[----:B0-----:R-:W-:Y:S02]  /*0090*/  R2UR UR9, R3 ;  /* 0x00000000030972ca */ /* 0x001fe400000e0000 */
[----:B-1----:R-:W-:-:S11]  /*00a0*/  R2UR UR5, R2 ;  /* 0x00000000020572ca */ /* 0x002fd600000e0000 */
[----:B------:R-:W-:Y:S02]  /*00b0*/  USHF.R.S32.HI UR4, URZ, 0x1f, UR9 ;  /* 0x0000001f3f047899 */ /* 0x000fe40008011409 */
[----:B------:R-:W-:Y:S02]  /*00c0*/  ISETP.NE.OR P0, PT, RZ, UR9, !P0 ;  /* 0x00000009ff007c0c */ /* 0x000fe4000c705670 */
[----:B------:R-:W-:-:S04]  /*00d0*/  ULEA.HI UR4, UR4, UR9, URZ, 0x2 ;  /* 0x0000000904047291 */ /* 0x000fc8000f8f103f */
[----:B------:R-:W-:-:S04]  /*00e0*/  ULOP3.LUT UR4, UR4, 0xfffffffc, URZ, 0xc0, !UPT ;  /* 0xfffffffc04047892 */ /* 0x000fc8000f8ec03f */
[----:B------:R-:W-:-:S03]  /*00f0*/  UIADD3 UR9, UR9, -UR4, URZ ;  /* 0x8000000409097290 */ /* 0x000fc6000fffe03f */
[----:B------:R-:W-:Y:S09]  /*0100*/  @P0 BRA `(.L_x_1) ;  /* 0x0000000000200947 */ /* 0x000ff20003800000 */
[----:B------:R-:W-:Y:S02]  /*0110*/  ULDC.64 UR6, c[0x0][0x198] ;  /* 0x0000660000067ab9 */ /* 0x000fe40000000a00 */
[----:B------:R-:W-:Y:S02]  /*0120*/  UIADD3 UR10, UP0, UR6, 0xf0, URZ ;  /* 0x000000f0060a7890 */ /* 0x000fe4000ff1e03f */
[----:B------:R-:W-:Y:S02]  /*0130*/  UIADD3 UR6, UP1, UR6, 0x1f0, URZ ;  /* 0x000001f006067890 */ /* 0x000fe4000ff3e03f */
[----:B------:R-:W-:Y:S02]  /*0140*/  UIADD3.X UR11, URZ, UR7, URZ, UP0, !UPT ;  /* 0x000000073f0b7290 */ /* 0x000fe400087fe43f */
[----:B------:R-:W-:-:S07]  /*0150*/  UIADD3.X UR7, URZ, UR7, URZ, UP1, !UPT ;  /* 0x000000073f077290 */ /* 0x000fce0008ffe43f */
[----:B------:R0:W-:Y:S02]  /*0160*/  UTMACCTL.PF [UR10] ;  /* 0x000000000a0079b9 */ /* 0x0001e40008040000 */
[----:B------:R0:W-:Y:S02]  /*0170*/  UTMACCTL.PF [UR6] ;  /* 0x00000000060079b9 */ /* 0x0001e40008040000 */
[----:B0-----:R-:W-:Y:S01]  /*0180*/  NOP ;  /* 0x0000000000007918 */ /* 0x001fe20000000000 */
.L_x_1:
[----:B------:R-:W-:Y:S05]  /*0190*/  BSYNC B0 ;  /* 0x0000000000007941 */ /* 0x000fea0003800000 */
.L_x_0:
[----:B------:R-:W0:Y:S01]  /*01a0*/  SHFL.IDX PT, R2, R0, RZ, 0x1f ;  /* 0x00001fff00027589 */ /* 0x000e2200000e0000 */
[----:B------:R-:W-:Y:S01]  /*01b0*/  UISETP.NE.AND UP0, UPT, UR9, 0x3, UPT ;  /* 0x000000030900788c */ /* 0x000fe2000bf05270 */
[----:B------:R-:W-:Y:S01]  /*01c0*/  ISETP.NE.AND P1, PT, RZ, UR5, PT ;  /* 0x00000005ff007c0c */ /* 0x000fe2000bf25270 */
[----:B------:R-:W-:Y:S02]  /*01d0*/  UIADD3 UR16, UR5, -0x1, URZ ;  /* 0xffffffff05107890 */ /* 0x000fe4000fffe03f */
[----:B------:R-:W-:Y:S02]  /*01e0*/  UISETP.EQ.OR UP0, UPT, UR9, URZ, !UP0 ;  /* 0x0000003f0900728c */ /* 0x000fe4000c702670 */
[----:B------:R-:W-:Y:S02]  /*01f0*/  UISETP.GE.U32.AND UP1, UPT, UR16, 0x2, UPT ;  /* 0x000000021000788c */ /* 0x000fe4000bf26070 */
[----:B------:R-:W-:-:S04]  /*0200*/  UISETP.EQ.AND UP0, UPT, UR5, URZ, UP0 ;  /* 0x0000003f0500728c */ /* 0x000fc80008702270 */
[----:B------:R-:W-:-:S04]  /*0210*/  USEL UR40, URZ, 0x1, !UP0 ;  /* 0x000000013f287887 */ /* 0x000fc8000c000000 */
[----:B------:R-:W-:Y:S01]  /*0220*/  USEL UR40, UR40, 0x2, UP1 ;  /* 0x0000000228287887 */ /* 0x000fe20008800000 */
[----:B0-----:R-:W-:-:S13]  /*0230*/  ISETP.NE.AND P0, PT, R2, RZ, PT ;  /* 0x000000ff0200720c */ /* 0x001fda0003f05270 */
[----:B------:R-:W-:Y:S05]  /*0240*/  @P0 BRA `(.L_x_2) ;  /* 0x0000000000b40947 */ /* 0x000fea0003800000 */
[----:B------:R-:W-:Y:S01]  /*0250*/  ELECT P0, URZ, PT ;  /* 0x00000000003f782f */ /* 0x000fe20003800000 */
[----:B------:R-:W-:-:S12]  /*0260*/  BSSY B0, `(.L_x_2) ;  /* 0x000002b000007945 */ /* 0x000fd80003800000 */
[----:B------:R-:W-:Y:S05]  /*0270*/  @!P0 BRA `(.L_x_3) ;  /* 0x0000000000a48947 */ /* 0x000fea0003800000 */
[----:B------:R-:W0:Y:S01]  /*0280*/  S2UR UR8, SR_CgaCtaId ;  /* 0x00000000000879c3 */ /* 0x000e220000008800 */
[----:B------:R-:W-:Y:S01]  /*0290*/  UMOV UR4, 0x400 ;  /* 0x0000040000047882 */ /* 0x000fe20000000000 */
[----:B------:R-:W-:Y:S01]  /*02a0*/  UMOV UR5, 0x1 ;  /* 0x0000000100057882 */ /* 0x000fe20000000000 */
[----:B------:R-:W-:Y:S02]  /*02b0*/  UMOV UR6, 0xa ;  /* 0x0000000a00067882 */ /* 0x000fe40000000000 */
[----:B------:R-:W-:-:S04]  /*02c0*/  UIADD3 UR6, -UR6, 0x100000, URZ ;  /* 0x0010000006067890 */ /* 0x000fc8000fffe13f */
[----:B------:R-:W-:Y:S02]  /*02d0*/  USHF.L.U32 UR7, UR6, 0xb, URZ ;  /* 0x0000000b06077899 */ /* 0x000fe4000800063f */
[----:B------:R-:W-:Y:S02]  /*02e0*/  USHF.L.U32 UR6, UR6, 0x1, URZ ;  /* 0x0000000106067899 */ /* 0x000fe4000800063f */
[----:B0-----:R-:W-:Y:S02]  /*02f0*/  ULEA UR8, UR8, UR4, 0x18 ;  /* 0x0000000408087291 */ /* 0x001fe4000f8ec03f */
[----:B------:R-:W-:-:S04]  /*0300*/  UIADD3 UR4, -UR5, 0x100000, URZ ;  /* 0x0010000005047890 */ /* 0x000fc8000fffe13f */
[----:B------:R-:W-:Y:S02]  /*0310*/  USHF.L.U32 UR5, UR4, 0xb, URZ ;  /* 0x0000000b04057899 */ /* 0x000fe4000800063f */
[----:B------:R-:W-:Y:S01]  /*0320*/  USHF.L.U32 UR4, UR4, 0x1, URZ ;  /* 0x0000000104047899 */ /* 0x000fe2000800063f */
[----:B------:R-:W0:Y:S11]  /*0330*/  FENCE.VIEW.ASYNC.S ;  /* 0x00000000000073c6 */ /* 0x000e360000000000 */
[----:B0-----:R0:W1:Y:S01]  /*0340*/  SYNCS.EXCH.64 URZ, [UR8], UR4 ;  /* 0x00000004083f75b2 */ /* 0x0010620008000100 */
[----:B------:R0:W2:Y:S01]  /*0350*/  SYNCS.EXCH.64 URZ, [UR8+0x70], UR6 ;  /* 0x00007006083f75b2 */ /* 0x0000a20008000100 */
[----:B------:R0:W3:Y:S01]  /*0360*/  SYNCS.EXCH.64 URZ, [UR8+0x8], UR4 ;  /* 0x00000804083f75b2 */ /* 0x0000e20008000100 */
[----:B------:R0:W4:Y:S01]  /*0370*/  SYNCS.EXCH.64 URZ, [UR8+0x78], UR6 ;  /* 0x00007806083f75b2 */ /* 0x0001220008000100 */
[----:B------:R0:W0:Y:S01]  /*0380*/  SYNCS.EXCH.64 URZ, [UR8+0x10], UR4 ;  /* 0x00001004083f75b2 */ /* 0x0000220008000100 */
        /* <DEDUP_REMOVED lines=23> */
[----:B-1234-:R-:W-:Y:S01]  /*0500*/  NOP ;  /* 0x0000000000007918 */ /* 0x01efe20000000000 */
.L_x_3:
[----:B0-----:R-:W-:Y:S05]  /*0510*/  BSYNC B0 ;  /* 0x0000000000007941 */ /* 0x001fea0003800000 */
.L_x_2:
[----:B------:R-:W0:Y:S01]  /*0520*/  S2UR UR13, SR_CTAID.X ;  /* 0x00000000000d79c3 */ /* 0x000e220000002500 */
[----:B------:R-:W-:Y:S01]  /*0530*/  SHF.R.S32.HI R3, RZ, 0x1f, R4 ;  /* 0x0000001fff037819 */ /* 0x000fe20000011404 */
[----:B------:R-:W1:Y:S01]  /*0540*/  SHFL.IDX PT, R0, R0, RZ, 0x1f ;  /* 0x00001fff00007589 */ /* 0x000e6200000e0000 */
[----:B------:R-:W-:Y:S01]  /*0550*/  ULDC UR4, c[0x0][0x150] ;  /* 0x0000540000047ab9 */ /* 0x000fe20000000800 */
[----:B------:R-:W-:Y:S02]  /*0560*/  ELECT P0, URZ, PT ;  /* 0x00000000003f782f */ /* 0x000fe40003800000 */
[----:B------:R-:W-:Y:S01]  /*0570*/  LEA.HI R3, R3, R4, RZ, 0x7 ;  /* 0x0000000403037211 */ /* 0x000fe200078f38ff */
[----:B------:R-:W-:Y:S01]  /*0580*/  ULDC UR5, c[0x0][0x154] ;  /* 0x0000550000057ab9 */ /* 0x000fe20000000800 */
[----:B------:R-:W-:Y:S01]  /*0590*/  SHF.R.S32.HI R7, RZ, 0x1f, R2 ;  /* 0x0000001fff077819 */ /* 0x000fe20000011402 */
[----:B------:R-:W2:Y:S01]  /*05a0*/  S2UR UR10, SR_CTAID.Y ;  /* 0x00000000000a79c3 */ /* 0x000ea20000002600 */
[----:B------:R-:W-:Y:S01]  /*05b0*/  LOP3.LUT R3, R3, 0xffffff80, RZ, 0xc0, !PT ;  /* 0xffffff8003037812 */ /* 0x000fe200078ec0ff */
[----:B------:R-:W-:Y:S01]  /*05c0*/  ULDC UR8, c[0x0][0x144] ;  /* 0x0000510000087ab9 */ /* 0x000fe20000000800 */
[----:B------:R-:W-:Y:S01]  /*05d0*/  LEA.HI R7, R7, R2, RZ, 0x2 ;  /* 0x0000000207077211 */ /* 0x000fe200078f10ff */
[----:B------:R-:W-:Y:S01]  /*05e0*/  NOP ;  /* 0x0000000000007918 */ /* 0x000fe20000000000 */
[----:B------:R-:W-:Y:S01]  /*05f0*/  NOP ;  /* 0x0000000000007918 */ /* 0x000fe20000000000 */
[----:B------:R-:W-:Y:S01]  /*0600*/  IMAD.IADD R3, R4, 0x1, -R3 ;  /* 0x0000000104037824 */ /* 0x000fe200078e0a03 */
[----:B------:R-:W-:Y:S01]  /*0610*/  LOP3.LUT R7, R7, 0x3ffffffc, RZ, 0xc0, !PT ;  /* 0x3ffffffc07077812 */ /* 0x000fe200078ec0ff */
[----:B------:R-:W-:Y:S01]  /*0620*/  ULDC UR11, c[0x0][0x148] ;  /* 0x00005200000b7ab9 */ /* 0x000fe20000000800 */
[----:B------:R-:W-:-:S02]  /*0630*/  IMAD.MOV.U32 R19, RZ, RZ, 0x1 ;  /* 0x00000001ff137424 */ /* 0x000fc400078e00ff */
[----:B------:R-:W-:Y:S01]  /*0640*/  SHF.R.S32.HI R4, RZ, 0x1f, R3 ;  /* 0x0000001fff047819 */ /* 0x000fe20000011403 */
[----:B------:R-:W-:Y:S02]  /*0650*/  IMAD.IADD R7, R2, 0x1, -R7 ;  /* 0x0000000102077824 */ /* 0x000fe400078e0a07 */
[----:B------:R-:W3:Y:S01]  /*0660*/  LDC R2, c[0x0][0x140] ;  /* 0x00005000ff027b82 */ /* 0x000ee20000000800 */
[----:B------:R-:W-:Y:S02]  /*0670*/  LEA.HI R4, R4, R3, RZ, 0x3 ;  /* 0x0000000304047211 */ /* 0x000fe400078f18ff */
[----:B0-----:R-:W-:Y:S02]  /*0680*/  I2FP.F32.U32 R5, UR13 ;  /* 0x0000000d00057c45 */ /* 0x001fe40008201000 */
[----:B-1----:R-:W-:-:S03]  /*0690*/  ISETP.NE.OR P0, PT, R0, RZ, !P0 ;  /* 0x000000ff0000720c */ /* 0x002fc60004705670 */
[----:B------:R-:W-:Y:S01]  /*06a0*/  FMUL R6, R5, UR4 ;  /* 0x0000000405067c20 */ /* 0x000fe20008400000 */
[--C-:B------:R-:W-:Y:S02]  /*06b0*/  SHF.R.S32.HI R5, RZ, 0x3, R4.reuse ;  /* 0x00000003ff057819 */ /* 0x100fe40000011404 */
[----:B------:R-:W-:Y:S02]  /*06c0*/  SHF.R.S32.HI R4, RZ, 0x1f, R4 ;  /* 0x0000001fff047819 */ /* 0x000fe40000011404 */
[----:B--2---:R-:W-:Y:S01]  /*06d0*/  I2FP.F32.U32 R0, UR10 ;  /* 0x0000000a00007c45 */ /* 0x004fe20008201000 */
[----:B------:R-:W0:Y:S01]  /*06e0*/  F2I.U32.TRUNC.NTZ R6, R6 ;  /* 0x0000000600067305 */ /* 0x000e22000020f000 */
[----:B------:R-:W-:-:S03]  /*06f0*/  LEA.HI R4, R4, R5, RZ, 0x2 ;  /* 0x0000000504047211 */ /* 0x000fc600078f10ff */
[----:B------:R-:W-:Y:S01]  /*0700*/  VOTEU.ALL UP0, P0 ;  /* 0x00000000003f7886 */ /* 0x000fe20000000000 */
[----:B------:R-:W-:Y:S01]  /*0710*/  LOP3.LUT R4, R4, 0xfffffffc, RZ, 0xc0, !PT ;  /* 0xfffffffc04047812 */ /* 0x000fe200078ec0ff */
[----:B------:R-:W-:Y:S01]  /*0720*/  FMUL R0, R0, UR5 ;  /* 0x0000000500007c20 */ /* 0x000fe20008400000 */
[----:B------:R-:W-:Y:S02]  /*0730*/  VOTEU.ALL UP1, P0 ;  /* 0x00000000003f7886 */ /* 0x000fe40000020000 */
[----:B------:R-:W1:Y:S01]  /*0740*/  @!UP0 S2UR UR7, SR_CgaCtaId ;  /* 0x00000000000789c3 */ /* 0x000e620000008800 */
[----:B------:R-:W-:Y:S01]  /*0750*/  IMAD.IADD R4, R5, 0x1, -R4 ;  /* 0x0000000105047824 */ /* 0x000fe200078e0a04 */
[----:B------:R-:W-:Y:S01]  /*0760*/  @!UP0 UMOV UR6, 0x400 ;  /* 0x0000040000068882 */ /* 0x000fe20000000000 */
[----:B------:R-:W2:Y:S01]  /*0770*/  F2I.U32.TRUNC.NTZ R0, R0 ;  /* 0x0000000000007305 */ /* 0x000ea2000020f000 */
[----:B---3--:R-:W-:Y:S01]  /*0780*/  ISETP.EQ.U32.AND P2, PT, R2, 0x1, PT ;  /* 0x000000010200780c */ /* 0x008fe20003f42070 */
[----:B------:R-:W-:Y:S01]  /*0790*/  IMAD R4, R7, 0x4, R4 ;  /* 0x0000000407047824 */ /* 0x000fe200078e0204 */
[----:B0-----:R-:W-:-:S03]  /*07a0*/  R2UR UR4, R6 ;  /* 0x00000000060472ca */ /* 0x001fc600000e0000 */
[----:B------:R-:W-:Y:S01]  /*07b0*/  IMAD.SHL.U32 R155, R4, 0x4, RZ ;  /* 0x00000004049b7824 */ /* 0x000fe200078e00ff */
[----:B------:R-:W-:-:S04]  /*07c0*/  SHF.R.S32.HI R5, RZ, 0x1f, R4 ;  /* 0x0000001fff057819 */ /* 0x000fc80000011404 */
[----:B------:R-:W-:Y:S02]  /*07d0*/  LEA.HI R5, R5, R4, RZ, 0x2 ;  /* 0x0000000405057211 */ /* 0x000fe400078f10ff */
[----:B------:R-:W-:Y:S02]  /*07e0*/  LOP3.LUT R155, R4, 0xc, R155, 0x78, !PT ;  /* 0x0000000c049b7812 */ /* 0x000fe400078e789b */
[----:B------:R-:W-:Y:S01]  /*07f0*/  LOP3.LUT R5, R5, 0xfffffffc, RZ, 0xc0, !PT ;  /* 0xfffffffc05057812 */ /* 0x000fe200078ec0ff */
[----:B------:R-:W-:Y:S01]  /*0800*/  UIADD3 UR4, -UR4, URZ, URZ ;  /* 0x0000003f04047290 */ /* 0x000fe2000fffe13f */
[----:B--2---:R-:W-:-:S03]  /*0810*/  R2UR UR12, R0 ;  /* 0x00000000000c72ca */ /* 0x004fc600000e0000 */
[----:B------:R-:W-:Y:S01]  /*0820*/  UIMAD UR8, UR8, UR4, UR13 ;  /* 0x00000004080872a4 */ /* 0x000fe2000f8e020d */
[----:B------:R-:W-:Y:S01]  /*0830*/  IMAD.IADD R5, R4, 0x1, -R5 ;  /* 0x0000000104057824 */ /* 0x000fe200078e0a05 */
[----:B-1----:R-:W-:Y:S01]  /*0840*/  @!UP0 ULEA UR6, UR7, UR6, 0x18 ;  /* 0x0000000607068291 */ /* 0x002fe2000f8ec03f */
[----:B------:R-:W-:-:S03]  /*0850*/  UMOV UR4, 0x20 ;  /* 0x0000002000047882 */ /* 0x000fc60000000000 */
[----:B------:R-:W-:Y:S01]  /*0860*/  ISETP.NE.AND P3, PT, R5, UR8, PT ;  /* 0x0000000805007c0c */ /* 0x000fe2000bf65270 */
[----:B------:R-:W-:-:S04]  /*0870*/  @!UP0 UIADD3 UR4, -UR4, 0x100000, URZ ;  /* 0x0010000004048890 */ /* 0x000fc8000fffe13f */
[----:B------:R-:W-:Y:S02]  /*0880*/  @!UP0 USHF.L.U32 UR5, UR4, 0xb, URZ ;  /* 0x0000000b04058899 */ /* 0x000fe4000800063f */
[----:B------:R-:W-:Y:S01]  /*0890*/  @!UP0 USHF.L.U32 UR4, UR4, 0x1, URZ ;  /* 0x0000000104048899 */ /* 0x000fe2000800063f */
[----:B------:R-:W-:Y:S01]  /*08a0*/  VOTEU.ALL UP0, P0 ;  /* 0x00000000003f7886 */ /* 0x000fe20000000000 */
[----:B------:R-:W-:Y:S01]  /*08b0*/  UIADD3 UR12, -UR12, URZ, URZ ;  /* 0x0000003f0c0c7290 */ /* 0x000fe2000fffe13f */
[----:B------:R-:W-:-:S04]  /*08c0*/  LOP3.LUT P0, RZ, R3, 0x7, RZ, 0xc0, !PT ;  /* 0x0000000703ff7812 */ /* 0x000fc8000780c0ff */
[----:B------:R-:W-:Y:S02]  /*08d0*/  ISETP.LT.U32.AND P0, PT, R155, 0x8, !P0 ;  /* 0x000000089b00780c */ /* 0x000fe40004701070 */
[----:B------:R-:W-:Y:S01]  /*08e0*/  @P3 SHF.R.S32.HI R0, RZ, 0x1f, R155 ;  /* 0x0000001fff003819 */ /* 0x000fe2000001149b */
[----:B------:R-:W0:Y:S02]  /*08f0*/  FENCE.VIEW.ASYNC.S ;  /* 0x00000000000073c6 */ /* 0x000e240000000000 */
[----:B0-----:R-:W0:Y:S01]  /*0900*/  @!UP0 SYNCS.EXCH.64 URZ, [UR6+0xf0], UR4 ;  /* 0x0000f004063f85b2 */ /* 0x001e220008000100 */
[----:B------:R-:W-:-:S04]  /*0910*/  @P3 LEA.HI R0, R0, R155, RZ, 0x2 ;  /* 0x0000009b00003211 */ /* 0x000fc800078f10ff */
[----:B------:R-:W-:Y:S01]  /*0920*/  @P3 SHF.R.S32.HI R0, RZ, 0x2, R0 ;  /* 0x00000002ff003819 */ /* 0x000fe20000011400 */
[----:B------:R1:W2:Y:S01]  /*0930*/  @!UP1 SYNCS.EXCH.64 URZ, [UR6+0xf8], UR4 ;  /* 0x0000f804063f95b2 */ /* 0x0002a20008000100 */
[----:B------:R-:W-:Y:S01]  /*0940*/  NOP ;  /* 0x0000000000007918 */ /* 0x000fe20000000000 */
[----:B-1----:R-:W-:-:S06]  /*0950*/  UIMAD UR4, UR11, UR12, UR10 ;  /* 0x0000000c0b0472a4 */ /* 0x002fcc000f8e020a */
[----:B------:R-:W-:Y:S02]  /*0960*/  @P3 ISETP.NE.AND P4, PT, R0, UR4, PT ;  /* 0x0000000400003c0c */ /* 0x000fe4000bf85270 */
[----:B------:R-:W-:Y:S02]  /*0970*/  SEL R0, RZ, 0x1, !P0 ;  /* 0x00000001ff007807 */ /* 0x000fe40004000000 */
[----:B------:R-:W-:-:S04]  /*0980*/  @P3 SEL R19, RZ, 0x1, P4 ;  /* 0x00000001ff133807 */ /* 0x000fc80002000000 */
[----:B------:R-:W-:Y:S01]  /*0990*/  LOP3.LUT R19, R19, R0, RZ, 0xc0, !PT ;  /* 0x0000000013137212 */ /* 0x000fe200078ec0ff */
[----:B------:R-:W-:Y:S06]  /*09a0*/  @!P2 BRA `(.L_x_4) ;  /* 0x000000000008a947 */ /* 0x000fec0003800000 */
[----:B0-2---:R-:W-:Y:S01]  /*09b0*/  UCGABAR_ARV ;  /* 0x00000000000079c7 */ /* 0x005fe20008000000 */
[----:B------:R-:W-:Y:S05]  /*09c0*/  BRA `(.L_x_5) ;  /* 0x0000000000047947 */ /* 0x000fea0003800000 */
.L_x_4:
[----:B0-2---:R-:W-:Y:S01]  /*09d0*/  NOP ;  /* 0x0000000000007918 */ /* 0x005fe20000000000 */
.L_x_5:
[----:B------:R-:W-:Y:S01]  /*09e0*/  ULDC UR4, c[0x0][0x65c] ;  /* 0x0001970000047ab9 */ /* 0x000fe20000000800 */
[----:B------:R-:W-:Y:S01]  /*09f0*/  UMOV UR5, URZ ;  /* 0x0000003f00057c82 */ /* 0x000fe20008000000 */
[----:B------:R-:W-:-:S03]  /*0a00*/  UISETP.NE.AND UP0, UPT, UR4, 0x1, UPT ;  /* 0x000000010400788c */ /* 0x000fc6000bf05270 */
[----:B------:R-:W-:Y:S01]  /*0a10*/  UMOV UR4, UR13 ;  /* 0x0000000d00047c82 */ /* 0x000fe20008000000 */
[----:B------:R-:W-:Y:S02]  /*0a20*/  UP2UR UR46, UPR, URZ, 0x1 ;  /* 0x000000013f2e7883 */ /* 0x000fe40008000000 */
[----:B------:R-:W-:Y:S02]  /*0a30*/  PLOP3.LUT P0, PT, PT, PT, UP0, 0x80, 0x0 ;  /* 0x000000000000781c */ /* 0x000fe40003f0f008 */
[----:B------:R-:W-:Y:S02]  /*0a40*/  PLOP3.LUT P3, PT, PT, PT, UP0, 0x80, 0x0 ;  /* 0x000000000000781c */ /* 0x000fe40003f6f008 */
[----:B------:R-:W-:Y:S01]  /*0a50*/  PLOP3.LUT P5, PT, PT, PT, UP0, 0x80, 0x0 ;  /* 0x000000000000781c */ /* 0x000fe20003faf008 */
[----:B------:R-:W-:Y:S01]  /*0a60*/  @UP0 ULDC UR14, c[0x0][0x10] ;  /* 0x00000400000e0ab9 */ /* 0x000fe20000000800 */
[----:B------:R-:W-:Y:S01]  /*0a70*/  @UP0 UMOV UR6, UR10 ;  /* 0x0000000a00060c82 */ /* 0x000fe20008000000 */
[----:B------:R-:W-:Y:S01]  /*0a80*/  @UP0 UMOV UR7, URZ ;  /* 0x0000003f00070c82 */ /* 0x000fe20008000000 */
[----:B------:R-:W-:Y:S01]  /*0a90*/  PLOP3.LUT P4, PT, PT, PT, UP0, 0x80, 0x0 ;  /* 0x000000000000781c */ /* 0x000fe20003f8f008 */
[----:B------:R-:W-:-:S03]  /*0aa0*/  @UP0 UIMAD.WIDE.U32 UR14, UR13, UR14, UR6 ;  /* 0x0000000e0d0e02a5 */ /* 0x000fc6000f8e0006 */
[----:B------:R-:W-:Y:S01]  /*0ab0*/  @!UP0 ULDC UR7, c[0x0][0xc] ;  /* 0x0000030000078ab9 */ /* 0x000fe20000000800 */
[----:B------:R-:W-:Y:S01]  /*0ac0*/  @UP0 UMOV UR6, URZ ;  /* 0x0000003f00060c82 */ /* 0x000fe20008000000 */
[----:B------:R-:W-:Y:S01]  /*0ad0*/  @!UP0 UIMAD.WIDE.U32 UR4, UR10, UR7, UR4 ;  /* 0x000000070a0482a5 */ /* 0x000fe2000f8e0004 */
[----:B------:R-:W-:Y:S01]  /*0ae0*/  IMAD.U32 R2, RZ, RZ, UR14 ;  /* 0x0000000eff027e24 */ /* 0x000fe2000f8e00ff */
[----:B------:R-:W-:Y:S02]  /*0af0*/  @UP0 UIADD3 UR6, UR15, UR6, URZ ;  /* 0x000000060f060290 */ /* 0x000fe4000fffe03f */
[----:B------:R-:W-:Y:S02]  /*0b00*/  IMAD.U32 R3, RZ, RZ, UR15 ;  /* 0x0000000fff037e24 */ /* 0x000fe4000f8e00ff */
[----:B------:R-:W-:Y:S02]  /*0b10*/  @P0 IMAD.MOV.U32 R7, RZ, RZ, R2 ;  /* 0x000000ffff070224 */ /* 0x000fe400078e0002 */
[----:B------:R-:W-:-:S02]  /*0b20*/  IMAD.U32 R5, RZ, RZ, UR5 ;  /* 0x00000005ff057e24 */ /* 0x000fc4000f8e00ff */
[----:B------:R-:W-:Y:S02]  /*0b30*/  IMAD.U32 R2, RZ, RZ, UR4 ;  /* 0x00000004ff027e24 */ /* 0x000fe4000f8e00ff */
[----:B------:R-:W-:Y:S02]  /*0b40*/  @P3 IMAD.U32 R6, RZ, RZ, UR6 ;  /* 0x00000006ff063e24 */ /* 0x000fe4000f8e00ff */
[----:B------:R-:W-:Y:S02]  /*0b50*/  @!P5 IMAD.MOV.U32 R6, RZ, RZ, R5 ;  /* 0x000000ffff06d224 */ /* 0x000fe400078e0005 */
[----:B------:R-:W-:Y:S02]  /*0b60*/  @!P4 IMAD.MOV.U32 R7, RZ, RZ, R2 ;  /* 0x000000ffff07c224 */ /* 0x000fe400078e0002 */
[----:B------:R-:W-:Y:S01]  /*0b70*/  IMAD.U32 R3, RZ, RZ, UR5 ;  /* 0x00000005ff037e24 */ /* 0x000fe2000f8e00ff */
[----:B------:R0:W-:Y:S01]  /*0b80*/  STL [R1+0x200], R6 ;  /* 0x0002000601007387 */ /* 0x0001e20000100800 */
[----:B------:R-:W-:-:S03]  /*0b90*/  IMAD.U32 R4, RZ, RZ, UR4 ;  /* 0x00000004ff047e24 */ /* 0x000fc6000f8e00ff */
[----:B------:R0:W-:Y:S01]  /*0ba0*/  STL [R1+0x204], R7 ;  /* 0x0002040701007387 */ /* 0x0001e20000100800 */
[----:B------:R-:W-:Y:S05]  /*0bb0*/  @!P2 BRA `(.L_x_6) ;  /* 0x00000000000ca947 */ /* 0x000fea0003800000 */
[----:B------:R-:W-:Y:S01]  /*0bc0*/  UCGABAR_WAIT ;  /* 0x0000000000007dc7 */ /* 0x000fe20008000000 */
[----:B------:R-:W-:Y:S01]  /*0bd0*/  CCTL.IVALL ;  /* 0x00000000ff00798f */ /* 0x000fe20002000000 */
[----:B------:R-:W-:Y:S05]  /*0be0*/  BRA `(.L_x_7) ;  /* 0x0000000000047947 */ /* 0x000fea0003800000 */
.L_x_6:
[----:B------:R-:W-:Y:S06]  /*0bf0*/  BAR.SYNC.DEFER_BLOCKING 0x0 ;  /* 0x0000000000007b1d */ /* 0x000fec0000010000 */
.L_x_7:
[----:B------:R-:W-:Y:S05]  /*0c00*/  @!P1 BRA `(.L_x_8) ;  /* 0x0000010000249947 */ /* 0x000fea0003800000 */
[----:B------:R-:W-:-:S06]  /*0c10*/  UISETP.GT.U32.AND UP0, UPT, UR16, 0x1, UPT ;  /* 0x000000011000788c */ /* 0x000fcc000bf04070 */
[----:B------:R-:W-:-:S13]  /*0c20*/  PLOP3.LUT P0, PT, PT, PT, UP0, 0x80, 0x0 ;  /* 0x000000000000781c */ /* 0x000fda0003f0f008 */
[----:B------:R-:W-:Y:S05]  /*0c30*/  @P0 EXIT ;  /* 0x000000000000094d */ /* 0x000fea0003800000 */
[----:B------:R-:W-:Y:S01]  /*0c40*/  ULDC.64 UR4, c[0x0][0x650] ;  /* 0x0001940000047ab9 */ /* 0x000fe20000000a00 */
[----:B------:R-:W-:Y:S01]  /*0c50*/  UMOV UR42, 0xffffffff ;  /* 0xffffffff002a7882 */ /* 0x000fe20000000000 */
[----:B------:R-:W-:Y:S01]  /*0c60*/  ISETP.GE.U32.AND P0, PT, R7, UR4, PT ;  /* 0x0000000407007c0c */ /* 0x000fe2000bf06070 */
[----:B------:R-:W-:Y:S01]  /*0c70*/  UMOV UR41, 0xffffffff ;  /* 0xffffffff00297882 */ /* 0x000fe20000000000 */
[----:B------:R-:W-:Y:S01]  /*0c80*/  UMOV UR43, 0xffffffff ;  /* 0xffffffff002b7882 */ /* 0x000fe20000000000 */
[----:B------:R-:W-:Y:S02]  /*0c90*/  PRMT R0, RZ, 0x7610, R0 ;  /* 0x00007610ff007816 */ /* 0x000fe40000000000 */
[----:B------:R-:W-:-:S13]  /*0ca0*/  ISETP.GE.U32.AND.EX P0, PT, R6, UR5, PT, P0 ;  /* 0x0000000506007c0c */ /* 0x000fda000bf06100 */
[----:B------:R-:W-:Y:S05]  /*0cb0*/  @P0 BRA `(.L_x_9) ;  /* 0x0000000400480947 */ /* 0x000fea0003800000 */
[----:B------:R-:W-:Y:S01]  /*0cc0*/  ULDC.64 UR16, c[0x0][0x628] ;  /* 0x00018a0000107ab9 */ /* 0x000fe20000000a00 */
[C---:B------:R-:W-:Y:S01]  /*0cd0*/  R2UR UR19, R7.reuse ;  /* 0x00000000071372ca */ /* 0x040fe200000e0000 */
[----:B------:R-:W-:Y:S01]  /*0ce0*/  ULDC UR18, c[0x0][0x630] ;  /* 0x00018c0000127ab9 */ /* 0x000fe20000000800 */
[----:B------:R-:W-:Y:S02]  /*0cf0*/  ISETP.NE.U32.AND P0, PT, RZ, UR16, PT ;  /* 0x00000010ff007c0c */ /* 0x000fe4000bf05070 */
[----:B------:R-:W-:Y:S02]  /*0d00*/  R2UR UR4, R7 ;  /* 0x00000000070472ca */ /* 0x000fe400000e0000 */
[----:B------:R-:W-:Y:S02]  /*0d10*/  ISETP.NE.AND.EX P0, PT, RZ, UR17, PT, P0 ;  /* 0x00000011ff007c0c */ /* 0x000fe4000bf05300 */
[----:B------:R-:W-:-:S11]  /*0d20*/  R2UR UR5, R6 ;  /* 0x00000000060572ca */ /* 0x000fd600000e0000 */
[----:B------:R-:W-:Y:S05]  /*0d30*/  @!P0 BRA `(.L_x_10) ;  /* 0x0000000000308947 */ /* 0x000fea0003800000 */
[----:B------:R-:W-:Y:S01]  /*0d40*/  R2UR UR4, R7 ;  /* 0x00000000070472ca */ /* 0x000fe200000e0000 */
[----:B------:R-:W-:Y:S01]  /*0d50*/  ULDC UR9, c[0x0][0x634] ;  /* 0x00018d0000097ab9 */ /* 0x000fe20000000800 */
[----:B------:R-:W-:-:S11]  /*0d60*/  R2UR UR13, R6 ;  /* 0x00000000060d72ca */ /* 0x000fd600000e0000 */
[----:B------:R-:W-:-:S04]  /*0d70*/  UIADD3 UR9, UP0, UR4, UR9, URZ ;  /* 0x0000000904097290 */ /* 0x000fc8000ff1e03f */
[----:B------:R-:W-:-:S04]  /*0d80*/  UIADD3.X UR13, URZ, UR13, URZ, UP0, !UPT ;  /* 0x0000000d3f0d7290 */ /* 0x000fc800087fe43f */
[----:B------:R-:W-:-:S04]  /*0d90*/  UIMAD.WIDE.U32 UR4, UR13, UR16, URZ ;  /* 0x000000100d0472a5 */ /* 0x000fc8000f8e003f */
[----:B------:R-:W-:Y:S02]  /*0da0*/  UIMAD.WIDE.U32 UR6, UP0, UR9, UR17, UR4 ;  /* 0x00000011090672a5 */ /* 0x000fe4000f800004 */
[----:B------:R-:W-:Y:S02]  /*0db0*/  UIMAD.WIDE.U32 UR4, UR9, UR16, URZ ;  /* 0x00000010090472a5 */ /* 0x000fe4000f8e003f */
[----:B------:R-:W-:Y:S02]  /*0dc0*/  UIADD3.X UR15, URZ, URZ, URZ, UP0, !UPT ;  /* 0x0000003f3f0f7290 */ /* 0x000fe400087fe43f */
[----:B------:R-:W-:Y:S01]  /*0dd0*/  UIADD3 URZ, UP0, UR5, UR6, URZ ;  /* 0x00000006053f7290 */ /* 0x000fe2000ff1e03f */
[----:B------:R-:W-:-:S03]  /*0de0*/  UMOV UR14, UR7 ;  /* 0x00000007000e7c82 */ /* 0x000fc60008000000 */
[----:B------:R-:W-:-:S12]  /*0df0*/  UIMAD.WIDE.U32.X UR4, UR13, UR17, UR14, UP0 ;  /* 0x000000110d0472a5 */ /* 0x000fd800080e040e */
.L_x_10:
[----:B------:R-:W-:Y:S01]  /*0e00*/  USHF.R.U64 UR43, UR4, UR18, UR5 ;  /* 0x00000012042b7299 */ /* 0x000fe20008001205 */
[----:B------:R-:W-:Y:S01]  /*0e10*/  R2UR UR7, R6 ;  /* 0x00000000060772ca */ /* 0x000fe200000e0000 */
[----:B------:R-:W-:Y:S02]  /*0e20*/  USHF.R.U32.HI UR4, URZ, UR18, UR5 ;  /* 0x000000123f047299 */ /* 0x000fe40008011605 */
[----:B------:R-:W-:Y:S01]  /*0e30*/  UIADD3 UR5, UP0, URZ, -UR43, URZ ;  /* 0x8000002b3f057290 */ /* 0x000fe2000ff1e03f */
[----:B------:R-:W-:Y:S01]  /*0e40*/  ULDC.64 UR14, c[0x0][0x620] ;  /* 0x00018800000e7ab9 */ /* 0x000fe20000000a00 */
[----:B------:R-:W-:Y:S02]  /*0e50*/  UMOV UR6, UR19 ;  /* 0x0000001300067c82 */ /* 0x000fe40008000000 */
[----:B------:R-:W-:Y:S01]  /*0e60*/  UIADD3.X UR4, URZ, ~UR4, URZ, UP0, !UPT ;  /* 0x800000043f047290 */ /* 0x000fe200087fe43f */
[----:B------:R-:W-:Y:S01]  /*0e70*/  ULDC UR9, c[0x0][0x618] ;  /* 0x0001860000097ab9 */ /* 0x000fe20000000800 */
[----:B------:R-:W-:-:S02]  /*0e80*/  UIMAD UR12, UR11, UR12, UR10 ;  /* 0x0000000c0b0c72a4 */ /* 0x000fc4000f8e020a */
[----:B------:R-:W-:Y:S02]  /*0e90*/  UIMAD UR4, UR4, UR14, URZ ;  /* 0x0000000e040472a4 */ /* 0x000fe4000f8e023f */
[----:B------:R-:W-:Y:S02]  /*0ea0*/  UIMAD.WIDE.U32 UR6, UR5, UR14, UR6 ;  /* 0x0000000e050672a5 */ /* 0x000fe4000f8e0006 */
[----:B------:R-:W-:Y:S01]  /*0eb0*/  UIMAD UR4, UR5, UR15, UR4 ;  /* 0x0000000f050472a4 */ /* 0x000fe2000f8e0204 */
[----:B------:R-:W-:Y:S01]  /*0ec0*/  ULDC UR10, c[0x0][0x608] ;  /* 0x00018200000a7ab9 */ /* 0x000fe20000000800 */
[----:B------:R-:W-:Y:S02]  /*0ed0*/  ULDC UR18, c[0x0][0x658] ;  /* 0x0001960000127ab9 */ /* 0x000fe40000000800 */
[----:B------:R-:W-:Y:S01]  /*0ee0*/  UIADD3 UR7, UR7, UR4, URZ ;  /* 0x0000000407077290 */ /* 0x000fe2000fffe03f */
[----:B------:R-:W-:Y:S02]  /*0ef0*/  UMOV UR11, 0xffffffff ;  /* 0xffffffff000b7882 */ /* 0x000fe40000000000 */
[----:B------:R-:W-:Y:S01]  /*0f00*/  ULDC.64 UR4, c[0x0][0x640] ;  /* 0x0001900000047ab9 */ /* 0x000fe20000000a00 */
[----:B------:R-:W-:Y:S01]  /*0f10*/  USHF.R.U64 UR16, UR6, UR9, UR7 ;  /* 0x0000000906107299 */ /* 0x000fe20008001207 */
[----:B------:R-:W-:Y:S01]  /*0f20*/  ISETP.NE.U32.AND P0, PT, RZ, UR4, PT ;  /* 0x00000004ff007c0c */ /* 0x000fe2000bf05070 */
[----:B------:R-:W-:-:S02]  /*0f30*/  USHF.R.U32.HI UR7, URZ, UR9, UR7 ;  /* 0x000000093f077299 */ /* 0x000fc40008011607 */
[----:B------:R-:W-:Y:S01]  /*0f40*/  USHF.L.U32 UR6, UR11, UR18, URZ ;  /* 0x000000120b067299 */ /* 0x000fe2000800063f */
[----:B------:R-:W-:Y:S01]  /*0f50*/  ISETP.NE.AND.EX P0, PT, RZ, UR5, PT, P0 ;  /* 0x00000005ff007c0c */ /* 0x000fe2000bf05300 */
[----:B------:R-:W-:Y:S02]  /*0f60*/  USHF.R.U64 UR22, UR16, UR10, UR7 ;  /* 0x0000000a10167299 */ /* 0x000fe40008001207 */
[----:B------:R-:W-:Y:S02]  /*0f70*/  USHF.R.U32.HI UR7, URZ, UR10, UR7 ;  /* 0x0000000a3f077299 */ /* 0x000fe40008011607 */
[----:B------:R-:W-:Y:S02]  /*0f80*/  UISETP.NE.AND UP1, UPT, UR46, URZ, UPT ;  /* 0x0000003f2e00728c */ /* 0x000fe4000bf25270 */
[----:B------:R-:W-:Y:S01]  /*0f90*/  USHF.R.U64 UR23, UR22, UR18, UR7 ;  /* 0x0000001216177299 */ /* 0x000fe20008001207 */
[----:B------:R-:W-:Y:S01]  /*0fa0*/  ULDC UR17, c[0x0][0x600] ;  /* 0x0001800000117ab9 */ /* 0x000fe20000000800 */
[----:B------:R-:W-:-:S02]  /*0fb0*/  ULOP3.LUT UR13, URZ, UR6, URZ, 0x33, !UPT ;  /* 0x000000063f0d7292 */ /* 0x000fc4000f8e333f */
[----:B------:R-:W-:Y:S02]  /*0fc0*/  UIADD3 UR15, UR17, -0x1, URZ ;  /* 0xffffffff110f7890 */ /* 0x000fe4000fffe03f */
[----:B------:R-:W-:Y:S02]  /*0fd0*/  USEL UR12, UR8, UR12, !UP1 ;  /* 0x0000000c080c7287 */ /* 0x000fe4000c800000 */
[----:B------:R-:W-:Y:S01]  /*0fe0*/  USHF.R.U32.HI UR7, URZ, UR18, UR7 ;  /* 0x000000123f077299 */ /* 0x000fe20008011607 */
[----:B------:R-:W-:Y:S01]  /*0ff0*/  ULDC UR19, c[0x0][0x648] ;  /* 0x0001920000137ab9 */ /* 0x000fe20000000800 */
[----:B------:R-:W-:Y:S01]  /*1000*/  ULDC UR20, c[0x0][0x638] ;  /* 0x00018e0000147ab9 */ /* 0x000fe20000000800 */
[----:B------:R-:W-:Y:S01]  /*1010*/  UMOV UR21, 0x1 ;  /* 0x0000000100157882 */ /* 0x000fe20000000000 */
[----:B------:R-:W-:Y:S01]  /*1020*/  UMOV UR6, UR23 ;  /* 0x0000001700067c82 */ /* 0x000fe20008000000 */
[----:B------:R-:W-:Y:S07]  /*1030*/  @!P0 BRA `(.L_x_11) ;  /* 0x0000000000308947 */ /* 0x000fee0003800000 */
[----:B------:R-:W-:Y:S02]  /*1040*/  ULDC UR10, c[0x0][0x64c] ;  /* 0x00019300000a7ab9 */ /* 0x000fe40000000800 */
        /* <DEDUP_REMOVED lines=8> */
[----:B------:R-:W-:-:S07]  /*10d0*/  UIMAD.WIDE.U32.X UR4, UR14, UR5, UR10, UP0 ;  /* 0x000000050e0472a5 */ /* 0x000fce00080e040a */
[----:B------:R-:W-:Y:S01]  /*10e0*/  UMOV UR6, UR4 ;  /* 0x0000000400067c82 */ /* 0x000fe20008000000 */
[----:B------:R-:W-:-:S05]  /*10f0*/  UMOV UR7, UR5 ;  /* 0x0000000500077c82 */ /* 0x000fca0008000000 */
.L_x_11:
[----:B------:R-:W-:Y:S01]  /*1100*/  USHF.R.U64 UR5, UR6, UR19, UR7 ;  /* 0x0000001306057299 */ /* 0x000fe20008001207 */
[----:B------:R-:W-:Y:S01]  /*1110*/  IMAD.MOV.U32 R0, RZ, RZ, 0x1 ;  /* 0x00000001ff007424 */ /* 0x000fe200078e00ff */
[----:B------:R-:W-:Y:S02]  /*1120*/  USHF.L.U32 UR4, UR21, UR18, URZ ;  /* 0x0000001215047299 */ /* 0x000fe4000800063f */
[----:B------:R-:W-:Y:S02]  /*1130*/  ULOP3.LUT UR13, UR22, UR13, URZ, 0xc0, !UPT ;  /* 0x0000000d160d7292 */ /* 0x000fe4000f8ec03f */
[----:B------:R-:W-:Y:S02]  /*1140*/  UIADD3 UR6, -UR5, URZ, URZ ;  /* 0x0000003f05067290 */ /* 0x000fe4000fffe13f */
[----:B------:R-:W-:Y:S02]  /*1150*/  UIMAD UR13, UR4, UR5, UR13 ;  /* 0x00000005040d72a4 */ /* 0x000fe4000f8e020d */
[----:B------:R-:W-:-:S02]  /*1160*/  ULOP3.LUT UR15, UR16, UR15, URZ, 0xc0, !UPT ;  /* 0x0000000f100f7292 */ /* 0x000fc4000f8ec03f */
[----:B------:R-:W-:Y:S01]  /*1170*/  UIMAD UR4, UR6, UR20, UR23 ;  /* 0x00000014060472a4 */ /* 0x000fe2000f8e0217 */
[----:B------:R-:W-:Y:S01]  /*1180*/  ULDC UR5, c[0x0][0x610] ;  /* 0x0001840000057ab9 */ /* 0x000fe20000000800 */
[----:B------:R-:W-:Y:S02]  /*1190*/  UISETP.NE.AND UP0, UPT, UR46, URZ, UPT ;  /* 0x0000003f2e00728c */ /* 0x000fe4000bf05270 */
[----:B------:R-:W-:Y:S02]  /*11a0*/  UIMAD UR12, UR13, UR5, UR12 ;  /* 0x000000050d0c72a4 */ /* 0x000fe4000f8e020c */
[----:B------:R-:W-:-:S04]  /*11b0*/  UIMAD UR4, UR4, UR17, UR15 ;  /* 0x00000011040472a4 */ /* 0x000fc8000f8e020f */
[----:B------:R-:W-:Y:S02]  /*11c0*/  USEL UR41, UR4, UR12, !UP0 ;  /* 0x0000000c04297287 */ /* 0x000fe4000c000000 */
[----:B------:R-:W-:-:S12]  /*11d0*/  USEL UR42, UR12, UR4, !UP0 ;  /* 0x000000040c2a7287 */ /* 0x000fd8000c000000 */
.L_x_9:
[----:B------:R-:W-:-:S08]  /*11e0*/  NOP ;  /* 0x0000000000007918 */ /* 0x000fd00000000000 */
[----:B------:R-:W1:Y:S02]  /*11f0*/  USETMAXREG.TRY_ALLOC.CTAPOOL UP0, 0xf0 ;  /* 0x000000f0000079c8 */ /* 0x000e640008000600 */
[----:B-1----:R-:W-:-:S13]  /*1200*/  PLOP3.LUT P0, PT, PT, PT, UP0, 0x80, 0x0 ;  /* 0x000000000000781c */ /* 0x002fda0003f0f008 */
[----:B------:R-:W-:Y:S05]  /*1210*/  @!P0 BRA `(.L_x_9) ;  /* 0xfffffffc00f08947 */ /* 0x000fea000383ffff */
[----:B------:R-:W-:Y:S01]  /*1220*/  ULDC.64 UR4, c[0x0][0x598] ;  /* 0x0001660000047ab9 */ /* 0x000fe20000000a00 */
[----:B------:R-:W-:Y:S01]  /*1230*/  ULDC.64 UR36, c[0x0][0x208] ;  /* 0x0000820000247ab9 */ /* 0x000fe20000000a00 */
[----:B------:R-:W-:-:S04]  /*1240*/  ISETP.NE.U32.AND P0, PT, RZ, UR4, PT ;  /* 0x00000004ff007c0c */ /* 0x000fc8000bf05070 */
[----:B------:R-:W-:-:S13]  /*1250*/  ISETP.NE.AND.EX P0, PT, RZ, UR5, PT, P0 ;  /* 0x00000005ff007c0c */ /* 0x000fda000bf05300 */
[----:B------:R-:W-:Y:S05]  /*1260*/  @!P0 BRA `(.L_x_12) ;  /* 0x00000000001c8947 */ /* 0x000fea0003800000 */
[----:B------:R-:W1:Y:S02]  /*1270*/  LDC.64 R2, c[0x0][0x598] ;  /* 0x00016600ff027b82 */ /* 0x000e640000000a00 */
[----:B-1----:R-:W2:Y:S02]  /*1280*/  LDG.E.64 R2, desc[UR36][R2.64] ;  /* 0x0000002402027981 */ /* 0x002ea4000c1e1b00 */
[----:B--2---:R-:W-:-:S04]  /*1290*/  ISETP.NE.U32.AND P0, PT, R2, RZ, PT ;  /* 0x000000ff0200720c */ /* 0x004fc80003f05070 */
[----:B------:R-:W-:-:S13]  /*12a0*/  ISETP.NE.AND.EX P0, PT, R3, RZ, PT, P0 ;  /* 0x000000ff0300720c */ /* 0x000fda0003f05300 */
[----:B------:R-:W-:Y:S05]  /*12b0*/  @!P0 BRA `(.L_x_12) ;  /* 0x0000000000088947 */ /* 0x000fea0003800000 */
[----:B------:R1:W5:Y:S01]  /*12c0*/  LD.E R17, desc[UR36][R2.64] ;  /* 0x0000002402117980 */ /* 0x000362000c101900 */
[----:B------:R-:W-:Y:S05]  /*12d0*/  BRA `(.L_x_13) ;  /* 0x0000000000247947 */ /* 0x000fea0003800000 */
.L_x_12:
[----:B------:R-:W-:Y:S02]  /*12e0*/  ULDC.64 UR4, c[0x0][0x588] ;  /* 0x0001620000047ab9 */ /* 0x000fe40000000a00 */
[----:B------:R-:W-:-:S04]  /*12f0*/  ISETP.NE.U32.AND P0, PT, RZ, UR4, PT ;  /* 0x00000004ff007c0c */ /* 0x000fc8000bf05070 */
[----:B------:R-:W-:-:S13]  /*1300*/  ISETP.NE.AND.EX P0, PT, RZ, UR5, PT, P0 ;  /* 0x00000005ff007c0c */ /* 0x000fda000bf05300 */
[----:B------:R-:W-:Y:S05]  /*1310*/  @!P0 BRA `(.L_x_14) ;  /* 0x00000000000c8947 */ /* 0x000fea0003800000 */
[----:B------:R-:W1:Y:S02]  /*1320*/  LDC.64 R2, c[0x0][0x588] ;  /* 0x00016200ff027b82 */ /* 0x000e640000000a00 */
[----:B-1----:R2:W5:Y:S01]  /*1330*/  LDG.E R17, desc[UR36][R2.64] ;  /* 0x0000002402117981 */ /* 0x002562000c1e1900 */
[----:B------:R-:W-:Y:S05]  /*1340*/  BRA `(.L_x_13) ;  /* 0x0000000000087947 */ /* 0x000fea0003800000 */
.L_x_14:
[----:B------:R-:W-:Y:S02]  /*1350*/  ULDC UR4, c[0x0][0x580] ;  /* 0x0001600000047ab9 */ /* 0x000fe40000000800 */
[----:B------:R-:W-:-:S07]  /*1360*/  IMAD.U32 R17, RZ, RZ, UR4 ;  /* 0x00000004ff117e24 */ /* 0x000fce000f8e00ff */
.L_x_13:
[----:B------:R-:W-:Y:S02]  /*1370*/  ULDC.64 UR4, c[0x0][0x5a0] ;  /* 0x0001680000047ab9 */ /* 0x000fe40000000a00 */
[----:B------:R-:W-:-:S04]  /*1380*/  ISETP.NE.U32.AND P0, PT, RZ, UR4, PT ;  /* 0x00000004ff007c0c */ /* 0x000fc8000bf05070 */
[----:B------:R-:W-:-:S13]  /*1390*/  ISETP.NE.AND.EX P0, PT, RZ, UR5, PT, P0 ;  /* 0x00000005ff007c0c */ /* 0x000fda000bf05300 */
[----:B------:R-:W-:Y:S05]  /*13a0*/  @!P0 BRA `(.L_x_15) ;  /* 0x00000000001c8947 */ /* 0x000fea0003800000 */
[----:B-12---:R-:W1:Y:S02]  /*13b0*/  LDC.64 R2, c[0x0][0x5a0] ;  /* 0x00016800ff027b82 */ /* 0x006e640000000a00 */
[----:B-1----:R-:W2:Y:S02]  /*13c0*/  LDG.E.64 R2, desc[UR36][R2.64] ;  /* 0x0000002402027981 */ /* 0x002ea4000c1e1b00 */
[----:B--2---:R-:W-:-:S04]  /*13d0*/  ISETP.NE.U32.AND P0, PT, R2, RZ, PT ;  /* 0x000000ff0200720c */ /* 0x004fc80003f05070 */
[----:B------:R-:W-:-:S13]  /*13e0*/  ISETP.NE.AND.EX P0, PT, R3, RZ, PT, P0 ;  /* 0x000000ff0300720c */ /* 0x000fda0003f05300 */
[----:B------:R-:W-:Y:S05]  /*13f0*/  @!P0 BRA `(.L_x_15) ;  /* 0x0000000000088947 */ /* 0x000fea0003800000 */
[----:B------:R1:W5:Y:S01]  /*1400*/  LD.E R18, desc[UR36][R2.64] ;  /* 0x0000002402127980 */ /* 0x000362000c101900 */
[----:B------:R-:W-:Y:S05]  /*1410*/  BRA `(.L_x_16) ;  /* 0x0000000000247947 */ /* 0x000fea0003800000 */
.L_x_15:
[----:B------:R-:W-:Y:S02]  /*1420*/  ULDC.64 UR4, c[0x0][0x590] ;  /* 0x0001640000047ab9 */ /* 0x000fe40000000a00 */
[----:B------:R-:W-:-:S04]  /*1430*/  ISETP.NE.U32.AND P0, PT, RZ, UR4, PT ;  /* 0x00000004ff007c0c */ /* 0x000fc8000bf05070 */
[----:B------:R-:W-:-:S13]  /*1440*/  ISETP.NE.AND.EX P0, PT, RZ, UR5, PT, P0 ;  /* 0x00000005ff007c0c */ /* 0x000fda000bf05300 */
[----:B------:R-:W-:Y:S05]  /*1450*/  @!P0 BRA `(.L_x_17) ;  /* 0x00000000000c8947 */ /* 0x000fea0003800000 */
[----:B-12---:R-:W1:Y:S02]  /*1460*/  LDC.64 R2, c[0x0][0x590] ;  /* 0x00016400ff027b82 */ /* 0x006e640000000a00 */
[----:B-1----:R2:W5:Y:S01]  /*1470*/  LDG.E R18, desc[UR36][R2.64] ;  /* 0x0000002402127981 */ /* 0x002562000c1e1900 */
[----:B------:R-:W-:Y:S05]  /*1480*/  BRA `(.L_x_16) ;  /* 0x0000000000087947 */ /* 0x000fea0003800000 */
.L_x_17:
[----:B------:R-:W-:Y:S02]  /*1490*/  ULDC UR4, c[0x0][0x584] ;  /* 0x0001610000047ab9 */ /* 0x000fe40000000800 */
[----:B------:R-:W-:-:S07]  /*14a0*/  IMAD.U32 R18, RZ, RZ, UR4 ;  /* 0x00000004ff127e24 */ /* 0x000fce000f8e00ff */
.L_x_16:
[----:B------:R-:W-:-:S13]  /*14b0*/  LOP3.LUT P0, RZ, R0, 0xff, RZ, 0xc0, !PT ;  /* 0x000000ff00ff7812 */ /* 0x000fda000780c0ff */
[----:B------:R-:W-:Y:S05]  /*14c0*/  @!P0 EXIT ;  /* 0x000000000000894d */ /* 0x000fea0003800000 */
[----:B------:R-:W-:Y:S01]  /*14d0*/  ULDC UR4, c[0x0][0x28c] ;  /* 0x0000a30000047ab9 */ /* 0x000fe20000000800 */
[----:B------:R-:W-:Y:S01]  /*14e0*/  UMOV UR38, URZ ;  /* 0x0000003f00267c82 */ /* 0x000fe20008000000 */
[----:B------:R-:W-:Y:S01]  /*14f0*/  UIADD3 UR4, UR4, 0x1f, URZ ;  /* 0x0000001f04047890 */ /* 0x000fe2000fffe03f */
[----:B------:R-:W-:-:S03]  /*1500*/  UMOV UR39, URZ ;  /* 0x0000003f00277c82 */ /* 0x000fc60008000000 */
[----:B------:R-:W-:-:S04]  /*1510*/  USHF.R.S32.HI UR5, URZ, 0x1f, UR4 ;  /* 0x0000001f3f057899 */ /* 0x000fc80008011404 */
[----:B------:R-:W-:-:S04]  /*1520*/  ULEA.HI UR5, UR5, UR4, URZ, 0x5 ;  /* 0x0000000405057291 */ /* 0x000fc8000f8f283f */
[----:B------:R-:W-:-:S12]  /*1530*/  USHF.R.S32.HI UR44, URZ, 0x5, UR5 ;  /* 0x000000053f2c7899 */ /* 0x000fd80008011405 */
.L_x_553:
[----:B------:R-:W3:Y:S01]  /*1540*/  S2R R0, SR_TID.X ;  /* 0x0000000000007919 */ /* 0x000ee20000002100 */
[----:B----4-:R-:W4:Y:S01]  /*1550*/  S2UR UR7, SR_CgaCtaId ;  /* 0x00000000000779c3 */ /* 0x010f220000008800 */
[----:B------:R-:W-:Y:S02]  /*1560*/  UMOV UR6, 0x400 ;  /* 0x0000040000067882 */ /* 0x000fe40000000000 */
[----:B----4-:R-:W-:Y:S01]  /*1570*/  ULEA UR6, UR7, UR6, 0x18 ;  /* 0x0000000607067291 */ /* 0x010fe2000f8ec03f */
[----:B---3--:R-:W-:-:S04]  /*1580*/  LOP3.LUT R0, R0, 0x80, RZ, 0xc0, !PT ;  /* 0x0000008000007812 */ /* 0x008fc800078ec0ff */
[----:B------:R-:W-:-:S06]  /*1590*/  SHF.R.U32.HI R0, RZ, 0x7, R0 ;  /* 0x00000007ff007819 */ /* 0x000fcc0000011600 */
[----:B------:R-:W3:Y:S02]  /*15a0*/  SHFL.IDX PT, R0, R0, RZ, 0x1f ;  /* 0x00001fff00007589 */ /* 0x000ee400000e0000 */
[----:B---3--:R-:W-:-:S13]  /*15b0*/  R2UR UR4, R0 ;  /* 0x00000000000472ca */ /* 0x008fda00000e0000 */
[----:B------:R-:W-:-:S04]  /*15c0*/  ULEA.HI UR5, UR4, UR4, URZ, 0x1 ;  /* 0x0000000404057291 */ /* 0x000fc8000f8f083f */
[----:B------:R-:W-:-:S04]  /*15d0*/  ULOP3.LUT UR5, UR5, 0x1ffffe, URZ, 0xc0, !UPT ;  /* 0x001ffffe05057892 */ /* 0x000fc8000f8ec03f */
[----:B------:R-:W-:-:S03]  /*15e0*/  UIADD3 UR5, UR4, -UR5, URZ ;  /* 0x8000000504057290 */ /* 0x000fc6000fffe03f */
[----:B------:R-:W-:Y:S01]  /*15f0*/  ULDC UR4, c[0x0][0x28c] ;  /* 0x0000a30000047ab9 */ /* 0x000fe20000000800 */
[----:B------:R-:W-:Y:S01]  /*1600*/  ULEA UR5, UR5, UR6, 0xb ;  /* 0x0000000605057291 */ /* 0x000fe2000f8e583f */
[----:B------:R-:W-:-:S03]  /*1610*/  ISETP.LT.AND P0, PT, RZ, UR4, PT ;  /* 0x00000004ff007c0c */ /* 0x000fc6000bf01270 */
[----:B------:R-:W-:-:S04]  /*1620*/  UIADD3 UR5, UR5, 0x200, URZ ;  /* 0x0000020005057890 */ /* 0x000fc8000fffe03f */
[----:B------:R-:W-:-:S04]  /*1630*/  USHF.R.U32.HI UR5, URZ, 0x4, UR5 ;  /* 0x000000043f057899 */ /* 0x000fc80008011605 */
[----:B------:R-:W-:-:S04]  /*1640*/  ULOP3.LUT UR5, UR5, 0x3fff, URZ, 0xc0, !UPT ;  /* 0x00003fff05057892 */ /* 0x000fc8000f8ec03f */
[----:B------:R-:W-:Y:S01]  /*1650*/  ULOP3.LUT UR45, UR5, 0x10000, URZ, 0xfc, !UPT ;  /* 0x00010000052d7892 */ /* 0x000fe2000f8efc3f */
[----:B------:R-:W-:Y:S11]  /*1660*/  @P0 BRA `(.L_x_18) ;  /* 0x0000000000400947 */ /* 0x000ff60003800000 */
[----:B------:R-:W-:Y:S01]  /*1670*/  MOV R0, 0x0 ;  /* 0x0000000000007802 */ /* 0x000fe20000000f00 */
[----:B------:R-:W-:Y:S01]  /*1680*/  ULDC.64 UR4, c[0x4][0x68] ;  /* 0x01001a0000047ab9 */ /* 0x000fe20000000a00 */
[----:B------:R-:W-:Y:S01]  /*1690*/  ULDC.64 UR6, c[0x4][0x8] ;  /* 0x0100020000067ab9 */ /* 0x000fe20000000a00 */
[----:B------:R-:W-:Y:S01]  /*16a0*/  IMAD.U32 R4, RZ, RZ, UR4 ;  /* 0x00000004ff047e24 */ /* 0x000fe2000f8e00ff */
[----:B-12---:R1:W2:Y:S01]  /*16b0*/  LDC.64 R2, c[0x4][R0] ;  /* 0x0100000000027b82 */ /* 0x0062a20000000a00 */
[----:B------:R-:W-:Y:S01]  /*16c0*/  IMAD.U32 R5, RZ, RZ, UR5 ;  /* 0x00000005ff057e24 */ /* 0x000fe2000f8e00ff */
[----:B------:R-:W-:Y:S01]  /*16d0*/  ULDC.64 UR4, c[0x4][0x70] ;  /* 0x01001c0000047ab9 */ /* 0x000fe20000000a00 */
[----:B------:R-:W-:Y:S02]  /*16e0*/  IMAD.U32 R10, RZ, RZ, UR6 ;  /* 0x00000006ff0a7e24 */ /* 0x000fe4000f8e00ff */
[----:B0-----:R-:W-:Y:S02]  /*16f0*/  IMAD.U32 R6, RZ, RZ, UR4 ;  /* 0x00000004ff067e24 */ /* 0x001fe4000f8e00ff */
[----:B------:R-:W-:-:S02]  /*1700*/  IMAD.U32 R7, RZ, RZ, UR5 ;  /* 0x00000005ff077e24 */ /* 0x000fc4000f8e00ff */
[----:B------:R-:W-:Y:S02]  /*1710*/  IMAD.U32 R11, RZ, RZ, UR7 ;  /* 0x00000007ff0b7e24 */ /* 0x000fe4000f8e00ff */
[----:B------:R-:W-:Y:S02]  /*1720*/  IMAD.MOV.U32 R8, RZ, RZ, 0x1e1 ;  /* 0x000001e1ff087424 */ /* 0x000fe400078e00ff */
[----:B------:R-:W-:Y:S02]  /*1730*/  IMAD.MOV.U32 R12, RZ, RZ, 0x1 ;  /* 0x00000001ff0c7424 */ /* 0x000fe400078e00ff */
[----:B-1----:R-:W-:-:S07]  /*1740*/  IMAD.MOV.U32 R13, RZ, RZ, RZ ;  /* 0x000000ffff0d7224 */ /* 0x002fce00078e00ff */
[----:B------:R-:W-:-:S07]  /*1750*/  LEPC R20, `(.L_x_18) ;  /* 0x000000001014794e */ /* 0x000fce0000000000 */
[----:B--2--5:R-:W-:Y:S05]  /*1760*/  CALL.ABS.NOINC R2 ;  /* 0x0000000002007343 */ /* 0x024fea0003c00000 */
.L_x_18:
[----:B------:R-:W-:-:S06]  /*1770*/  ULOP3.LUT UR4, UR40, 0x1, URZ, 0xfc, !UPT ;  /* 0x0000000128047892 */ /* 0x000fcc000f8efc3f */
[----:B------:R-:W-:-:S05]  /*1780*/  IMAD.U32 R0, RZ, RZ, UR4 ;  /* 0x00000004ff007e24 */ /* 0x000fca000f8e00ff */
[----:B------:R-:W-:-:S13]  /*1790*/  ISETP.NE.AND P0, PT, R0, 0x3, PT ;  /* 0x000000030000780c */ /* 0x000fda0003f05270 */
[----:B------:R-:W-:Y:S05]  /*17a0*/  @!P0 BRA `(.L_x_19) ;  /* 0x0000000000048947 */ /* 0x000fea0003800000 */
[----:B------:R-:W-:Y:S01]  /*17b0*/  BPT.TRAP 0x1 ;  /* 0x000000040000795c */ /* 0x000fe20000300000 */
.L_x_19:
[----:B------:R-:W3:Y:S01]  /*17c0*/  S2UR UR5, SR_CgaCtaId ;  /* 0x00000000000579c3 */ /* 0x000ee20000008800 */
[----:B------:R-:W-:Y:S01]  /*17d0*/  UMOV UR4, 0x400 ;  /* 0x0000040000047882 */ /* 0x000fe20000000000 */
[----:B-12---:R-:W-:Y:S02]  /*17e0*/  IMAD.U32 R2, RZ, RZ, UR38 ;  /* 0x00000026ff027e24 */ /* 0x006fe4000f8e00ff */
[----:B------:R-:W-:-:S03]  /*17f0*/  IMAD.U32 R3, RZ, RZ, UR39 ;  /* 0x00000027ff037e24 */ /* 0x000fc6000f8e00ff */
[----:B------:R-:W-:Y:S01]  /*1800*/  SHF.L.U32 R2, R2, 0x1f, RZ ;  /* 0x0000001f02027819 */ /* 0x000fe200000006ff */
[----:B---3--:R-:W-:-:S06]  /*1810*/  ULEA UR4, UR5, UR4, 0x18 ;  /* 0x0000000405047291 */ /* 0x008fcc000f8ec03f */
[----:B------:R-:W-:-:S04]  /*1820*/  IMAD.U32 R0, RZ, RZ, UR4 ;  /* 0x00000004ff007e24 */ /* 0x000fc8000f8e00ff */
[----:B------:R-:W-:-:S04]  /*1830*/  IMAD R3, R3, 0x8, R0 ;  /* 0x0000000803037824 */ /* 0x000fc800078e0200 */
[----:B------:R1:W2:Y:S01]  /*1840*/  SYNCS.PHASECHK.TRANS64.TRYWAIT P1, [R3+URZ], R2 ;  /* 0x00000002030075a7 */ /* 0x0002a2000802017f */
[----:B------:R-:W-:Y:S05]  /*1850*/  @!P0 BRA `(.L_x_20) ;  /* 0x0000000000048947 */ /* 0x000fea0003800000 */
[----:B------:R-:W-:Y:S01]  /*1860*/  BPT.TRAP 0x1 ;  /* 0x000000040000795c */ /* 0x000fe20000300000 */
.L_x_20:
[----:B--2---:R-:W-:Y:S05]  /*1870*/  @P1 BRA `(.L_x_21) ;  /* 0x0000000000081947 */ /* 0x004fea0003800000 */
[----:B------:R-:W2:Y:S02]  /*1880*/  SYNCS.PHASECHK.TRANS64.TRYWAIT P1, [R3+URZ], R2 ;  /* 0x00000002030075a7 */ /* 0x000ea4000802017f */
[----:B--2---:R-:W-:Y:S05]  /*1890*/  @!P1 BRA `(.L_x_22) ;  /* 0x00000110008c9947 */ /* 0x004fea0003800000 */
.L_x_21:
[----:B------:R-:W-:-:S04]  /*18a0*/  UISETP.LT.AND UP0, UPT, UR44, 0x1, UPT ;  /* 0x000000012c00788c */ /* 0x000fc8000bf01270 */
[----:B------:R-:W-:-:S06]  /*18b0*/  USEL UR4, UR44, 0x1, UP0 ;  /* 0x000000012c047887 */ /* 0x000fcc0008000000 */
[----:B------:R-:W-:Y:S01]  /*18c0*/  IMAD.U32 R4, RZ, RZ, UR4 ;  /* 0x00000004ff047e24 */ /* 0x000fe2000f8e00ff */
[----:B------:R-:W-:Y:S05]  /*18d0*/  WARPSYNC.ALL ;  /* 0x0000000000007948 */ /* 0x000fea0003800000 */
[----:B------:R-:W-:-:S04]  /*18e0*/  IADD3 R4, -R4, UR44, RZ ;  /* 0x0000002c04047c10 */ /* 0x000fc8000fffe1ff */
[----:B------:R-:W-:Y:S02]  /*18f0*/  ISETP.GE.AND P1, PT, R4, 0x1, PT ;  /* 0x000000010400780c */ /* 0x000fe40003f26270 */
[----:B------:R-:W-:Y:S01]  /*1900*/  R2UR UR4, R0 ;  /* 0x00000000000472ca */ /* 0x000fe200000e0000 */
[----:B------:R-:W-:Y:S01]  /*1910*/  WARPGROUP.ARRIVE ;  /* 0x00000000000079c5 */ /* 0x000fe20000000000 */
[----:B------:R-:W-:Y:S01]  /*1920*/  UMOV UR5, 0xc0000010 ;  /* 0xc000001000057882 */ /* 0x000fe20000000000 */
[----:B------:R-:W-:-:S10]  /*1930*/  UMOV UR7, 0xc0000010 ;  /* 0xc000001000077882 */ /* 0x000fd40000000000 */
[----:B------:R-:W-:-:S04]  /*1940*/  UIADD3 UR4, UR4, 0x1c200, URZ ;  /* 0x0001c20004047890 */ /* 0x000fc8000fffe03f */
[----:B------:R-:W-:-:S04]  /*1950*/  USHF.R.U32.HI UR4, URZ, 0x4, UR4 ;  /* 0x000000043f047899 */ /* 0x000fc80008011604 */
[----:B------:R-:W-:-:S04]  /*1960*/  ULOP3.LUT UR4, UR4, 0x3fff, URZ, 0xc0, !UPT ;  /* 0x00003fff04047892 */ /* 0x000fc8000f8ec03f */
[----:B------:R-:W-:Y:S02]  /*1970*/  ULOP3.LUT UR9, UR4, 0x10000, URZ, 0xfc, !UPT ;  /* 0x0001000004097892 */ /* 0x000fe4000f8efc3f */
[----:B------:R-:W-:Y:S02]  /*1980*/  ULEA UR4, UR39, UR45, 0x9 ;  /* 0x0000002d27047291 */ /* 0x000fe4000f8e483f */
[----:B------:R-:W-:-:S09]  /*1990*/  ULEA UR6, UR39, UR9, 0x9 ;  /* 0x0000000927067291 */ /* 0x000fd2000f8e483f */
[----:B------:R-:W-:Y:S01]  /*19a0*/  IGMMA.64x256x32.S8.S8 R24, gdesc[UR4], RZ, !UPT, gsb0 ;  /* 0x06600000041879f1 */ /* 0x000fe2000c0410ff */
[----:B------:R-:W-:Y:S01]  /*19b0*/  UIADD3 UR4, UR4, 0x100, URZ ;  /* 0x0000010004047890 */ /* 0x000fe2000fffe03f */
[----:B------:R-:W-:Y:S01]  /*19c0*/  UMOV UR5, 0xc0000010 ;  /* 0xc000001000057882 */ /* 0x000fe20000000000 */
[----:B------:R-:W-:Y:S02]  /*19d0*/  WARPGROUP.DEPBAR.LE gsb0, 0x0 ;  /* 0x00008000000079c5 */ /* 0x000fe40000010000 */
[----:B------:R-:W-:Y:S04]  /*19e0*/  STL.64 [R1], R24 ;  /* 0x0000001801007387 */ /* 0x000fe80000100a00 */
[----:B------:R-:W-:Y:S04]  /*19f0*/  STL.64 [R1+0x8], R26 ;  /* 0x0000081a01007387 */ /* 0x000fe80000100a00 */
        /* <DEDUP_REMOVED lines=61> */
[----:B------:R3:W-:Y:S02]  /*1dd0*/  STL.64 [R1+0x1f8], R150 ;  /* 0x0001f89601007387 */ /* 0x0007e40000100a00 */
[----:B---3--:R-:W-:-:S06]  /*1de0*/  WARPGROUP.ARRIVE ;  /* 0x00000000000079c5 */ /* 0x008fcc0000000000 */
[----:B------:R-:W-:Y:S03]  /*1df0*/  IGMMA.64x256x32.S8.S8 R24, gdesc[UR4], RZ, !UPT, gsb0 ;  /* 0x06600000041879f1 */ /* 0x000fe6000c0410ff */
[----:B------:R-:W-:Y:S02]  /*1e00*/  WARPGROUP.DEPBAR.LE gsb0, 0x0 ;  /* 0x00008000000079c5 */ /* 0x000fe40000010000 */
[----:B------:R-:W-:Y:S05]  /*1e10*/  @!P1 BRA `(.L_x_23) ;  /* 0x0000000c00989947 */ /* 0x000fea0003800000 */
[----:B------:R-:W-:Y:S02]  /*1e20*/  UIADD3 UR4, UR39, 0x1, URZ ;  /* 0x0000000127047890 */ /* 0x000fe4000fffe03f */
[----:B-12---:R-:W-:Y:S02]  /*1e30*/  IMAD.U32 R2, RZ, RZ, UR39 ;  /* 0x00000027ff027e24 */ /* 0x006fe4000f8e00ff */
[----:B------:R-:W-:-:S04]  /*1e40*/  UISETP.NE.AND UP0, UPT, UR4, 0xe, UPT ;  /* 0x0000000e0400788c */ /* 0x000fc8000bf05270 */
[----:B------:R-:W-:Y:S02]  /*1e50*/  USEL UR5, URZ, 0x1, UP0 ;  /* 0x000000013f057887 */ /* 0x000fe40008000000 */
[----:B------:R-:W-:Y:S02]  /*1e60*/  USEL UR8, UR4, URZ, UP0 ;  /* 0x0000003f04087287 */ /* 0x000fe40008000000 */
[----:B------:R-:W-:-:S06]  /*1e70*/  ULOP3.LUT UR5, UR38, UR5, URZ, 0x3c, !UPT ;  /* 0x0000000526057292 */ /* 0x000fcc000f8e3c3f */
[----:B------:R-:W-:-:S07]  /*1e80*/  IMAD.U32 R3, RZ, RZ, UR5 ;  /* 0x00000005ff037e24 */ /* 0x000fce000f8e00ff */
.L_x_30:
[----:B------:R-:W-:Y:S05]  /*1e90*/  @!P0 BRA `(.L_x_24) ;  /* 0x0000000000048947 */ /* 0x000fea0003800000 */
[----:B------:R-:W-:Y:S01]  /*1ea0*/  BPT.TRAP 0x1 ;  /* 0x000000040000795c */ /* 0x000fe20000300000 */
.L_x_24:
[----:B------:R-:W1:Y:S01]  /*1eb0*/  S2UR UR5, SR_CgaCtaId ;  /* 0x00000000000579c3 */ /* 0x000e620000008800 */
[----:B------:R-:W-:Y:S01]  /*1ec0*/  UMOV UR4, 0x400 ;  /* 0x0000040000047882 */ /* 0x000fe20000000000 */
[----:B------:R-:W-:Y:S01]  /*1ed0*/  IMAD.U32 R5, RZ, RZ, UR8 ;  /* 0x00000008ff057e24 */ /* 0x000fe2000f8e00ff */
[----:B0-----:R-:W-:Y:S01]  /*1ee0*/  SHF.L.U32 R6, R3, 0x1f, RZ ;  /* 0x0000001f03067819 */ /* 0x001fe200000006ff */
[----:B-1----:R-:W-:-:S06]  /*1ef0*/  ULEA UR4, UR5, UR4, 0x18 ;  /* 0x0000000405047291 */ /* 0x002fcc000f8ec03f */
[----:B------:R-:W-:-:S04]  /*1f00*/  IMAD.U32 R0, RZ, RZ, UR4 ;  /* 0x00000004ff007e24 */ /* 0x000fc8000f8e00ff */
[----:B------:R-:W-:-:S04]  /*1f10*/  IMAD R5, R5, 0x8, R0 ;  /* 0x0000000805057824 */ /* 0x000fc800078e0200 */
[----:B------:R0:W1:Y:S01]  /*1f20*/  SYNCS.PHASECHK.TRANS64.TRYWAIT P1, [R5+URZ], R6 ;  /* 0x00000006050075a7 */ /* 0x000062000802017f */
[----:B------:R-:W-:Y:S05]  /*1f30*/  @!P0 BRA `(.L_x_25) ;  /* 0x0000000000048947 */ /* 0x000fea0003800000 */
[----:B------:R-:W-:Y:S01]  /*1f40*/  BPT.TRAP 0x1 ;  /* 0x000000040000795c */ /* 0x000fe20000300000 */
.L_x_25:
[----:B-1----:R-:W-:Y:S05]  /*1f50*/  @P1 BRA `(.L_x_26) ;  /* 0x0000000000081947 */ /* 0x002fea0003800000 */
[----:B------:R-:W1:Y:S02]  /*1f60*/  SYNCS.PHASECHK.TRANS64.TRYWAIT P1, [R5+URZ], R6 ;  /* 0x00000006050075a7 */ /* 0x000e64000802017f */
[----:B-1----:R-:W-:Y:S05]  /*1f70*/  @!P1 BRA `(.L_x_27) ;  /* 0x0000010800e89947 */ /* 0x002fea0003800000 */
.L_x_26:
[----:B------:R-:W-:Y:S04]  /*1f80*/  STL [R1+0x2b8], R155 ;  /* 0x0002b89b01007387 */ /* 0x000fe80000100800 */
        /* <DEDUP_REMOVED lines=21> */
[----:B------:R2:W-:Y:S04]  /*20e0*/  STL.64 [R1+0x208], R108 ;  /* 0x0002086c01007387 */ /* 0x0005e80000100a00 */
[----:B--2---:R-:W2:Y:S04]  /*20f0*/  LDL.LU.64 R108, [R1] ;  /* 0x00000000016c7983 */ /* 0x004ea80000300a00 */
[----:B------:R-:W2:Y:S04]  /*2100*/  LDL.LU.64 R110, [R1+0x8] ;  /* 0x00000800016e7983 */ /* 0x000ea80000300a00 */
        /* <DEDUP_REMOVED lines=61> */
[----:B------:R-:W2:Y:S01]  /*24e0*/  LDL.LU.64 R234, [R1+0x1f8] ;  /* 0x0001f80001ea7983 */ /* 0x000ea20000300a00 */
[----:B------:R-:W-:-:S02]  /*24f0*/  ULEA UR4, UR8, UR45, 0x9 ;  /* 0x0000002d08047291 */ /* 0x000fc4000f8e483f */
[----:B------:R-:W-:Y:S01]  /*2500*/  ULEA UR6, UR8, UR9, 0x9 ;  /* 0x0000000908067291 */ /* 0x000fe2000f8e483f */
[----:B------:R-:W-:Y:S01]  /*2510*/  UMOV UR5, 0xc0000010 ;  /* 0xc000001000057882 */ /* 0x000fe20000000000 */
[----:B------:R-:W-:Y:S01]  /*2520*/  UMOV UR7, 0xc0000010 ;  /* 0xc000001000077882 */ /* 0x000fe20000000000 */
[----:B--2---:R-:W-:-:S06]  /*2530*/  WARPGROUP.ARRIVE ;  /* 0x00000000000079c5 */ /* 0x004fcc0000000000 */
[----:B------:R-:W-:Y:S03]  /*2540*/  IGMMA.64x256x32.S8.S8 R108, gdesc[UR4], R108, gsb0 ;  /* 0x06600000046c79f1 */ /* 0x000fe6000804106c */
        /* <DEDUP_REMOVED lines=65> */
[----:B--2---:R3:W5:Y:S04]  /*2960*/  LDL.LU R155, [R1+0x2b8] ;  /* 0x0002b800019b7983 */ /* 0x0047680000300800 */
        /* <DEDUP_REMOVED lines=22> */
[----:B------:R-:W-:Y:S01]  /*2ad0*/  UIADD3 UR4, UR4, 0x100, URZ ;  /* 0x0000010004047890 */ /* 0x000fe2000fffe03f */
[----:B------:R-:W-:Y:S01]  /*2ae0*/  UMOV UR5, 0xc0000010 ;  /* 0xc000001000057882 */ /* 0x000fe20000000000 */
[----:B--2---:R-:W-:-:S07]  /*2af0*/  WARPGROUP.ARRIVE ;  /* 0x00000000000079c5 */ /* 0x004fce0000000000 */
[----:B------:R-:W-:Y:S03]  /*2b00*/  IGMMA.64x256x32.S8.S8 R24, gdesc[UR4], R24, gsb0 ;  /* 0x06600000041879f1 */ /* 0x000fe60008041018 */
[----:B------:R-:W-:Y:S02]  /*2b10*/  WARPGROUP.DEPBAR.LE gsb0, 0x0 ;  /* 0x00008000000079c5 */ /* 0x000fe40000010000 */
[----:B---3--:R-:W-:Y:S05]  /*2b20*/  @!P0 BRA `(.L_x_28) ;  /* 0x0000000000048947 */ /* 0x008fea0003800000 */
[----:B------:R-:W-:Y:S01]  /*2b30*/  BPT.TRAP 0x1 ;  /* 0x000000040000795c */ /* 0x000fe20000300000 */
.L_x_28:
[----:B------:R-:W-:Y:S01]  /*2b40*/  ISETP.NE.AND P1, PT, R19, RZ, PT ;  /* 0x000000ff1300720c */ /* 0x000fe20003f25270 */
[----:B------:R-:W-:-:S12]  /*2b50*/  UISETP.GT.U32.AND UP0, UPT, UR40, 0x1, UPT ;  /* 0x000000012800788c */ /* 0x000fd8000bf04070 */
[----:B01----:R-:W-:-:S04]  /*2b60*/  @P1 IMAD R5, R2, 0x8, R0 ;  /* 0x0000000802051824 */ /* 0x003fc800078e0200 */
[----:B------:R-:W-:-:S05]  /*2b70*/  @P1 VIADD R5, R5, 0x70 ;  /* 0x0000007005051836 */ /* 0x000fca0000000000 */
[----:B-----5:R-:W-:-:S04]  /*2b80*/  @P1 PRMT R5, R155, 0x654, R5 ;  /* 0x000006549b051816 */ /* 0x020fc80000000005 */
[----:B------:R0:W-:Y:S01]  /*2b90*/  @P1 SYNCS.ARRIVE.TRANS64.RED.A1T0 RZ, [R5+URZ], RZ ;  /* 0x000000ff05ff19a7 */ /* 0x0001e2000810043f */
[----:B------:R-:W-:-:S13]  /*2ba0*/  PLOP3.LUT P1, PT, PT, PT, UP0, 0x80, 0x0 ;  /* 0x000000000000781c */ /* 0x000fda0003f2f008 */
[----:B0-----:R-:W-:Y:S05]  /*2bb0*/  @P1 BRA `(.L_x_29) ;  /* 0x0000000000041947 */ /* 0x001fea0003800000 */
[----:B------:R-:W-:Y:S01]  /*2bc0*/  BPT.TRAP 0x1 ;  /* 0x000000040000795c */ /* 0x000fe20000300000 */
.L_x_29:
[----:B------:R-:W-:Y:S01]  /*2bd0*/  UIADD3 UR8, UR8, 0x1, URZ ;  /* 0x0000000108087890 */ /* 0x000fe2000fffe03f */
[----:B------:R-:W-:Y:S01]  /*2be0*/  ISETP.GT.AND P2, PT, R4, 0x1, PT ;  /* 0x000000010400780c */ /* 0x000fe20003f44270 */
[----:B------:R-:W-:Y:S02]  /*2bf0*/  VIADD R2, R2, 0x1 ;  /* 0x0000000102027836 */ /* 0x000fe40000000000 */
[----:B------:R-:W-:Y:S01]  /*2c00*/  UISETP.NE.AND UP0, UPT, UR8, 0xe, UPT ;  /* 0x0000000e0800788c */ /* 0x000fe2000bf05270 */
[----:B------:R-:W-:Y:S02]  /*2c10*/  VIADD R4, R4, 0xffffffff ;  /* 0xffffffff04047836 */ /* 0x000fe40000000000 */
[C---:B------:R-:W-:Y:S01]  /*2c20*/  ISETP.NE.AND P1, PT, R2.reuse, 0xe, PT ;  /* 0x0000000e0200780c */ /* 0x040fe20003f25270 */
[----:B------:R-:W-:Y:S02]  /*2c30*/  USEL UR4, URZ, 0x1, UP0 ;  /* 0x000000013f047887 */ /* 0x000fe40008000000 */
[----:B------:R-:W-:Y:S01]  /*2c40*/  USEL UR8, UR8, URZ, UP0 ;  /* 0x0000003f08087287 */ /* 0x000fe20008000000 */
[----:B------:R-:W-:-:S03]  /*2c50*/  SEL R2, R2, RZ, P1 ;  /* 0x000000ff02027207 */ /* 0x000fc60000800000 */
[----:B------:R-:W-:Y:S01]  /*2c60*/  LOP3.LUT R3, R3, UR4, RZ, 0x3c, !PT ;  /* 0x0000000403037c12 */ /* 0x000fe2000f8e3cff */
[----:B------:R-:W-:Y:S07]  /*2c70*/  @P2 BRA `(.L_x_30) ;  /* 0xfffffff000842947 */ /* 0x000fee000383ffff */
.L_x_23:
[----:B-12---:R-:W1:Y:S02]  /*2c80*/  LDC R2, c[0x0][0x28c] ;  /* 0x0000a300ff027b82 */ /* 0x006e640000000800 */
[----:B-1----:R-:W-:-:S13]  /*2c90*/  ISETP.GE.AND P1, PT, R2, 0x1, PT ;  /* 0x000000010200780c */ /* 0x002fda0003f26270 */
[----:B------:R-:W-:Y:S05]  /*2ca0*/  @!P1 BRA `(.L_x_31) ;  /* 0x0000000000589947 */ /* 0x000fea0003800000 */
[----:B------:R-:W-:Y:S05]  /*2cb0*/  @!P0 BRA `(.L_x_32) ;  /* 0x0000000000048947 */ /* 0x000fea0003800000 */
[----:B------:R-:W-:Y:S01]  /*2cc0*/  BPT.TRAP 0x1 ;  /* 0x000000040000795c */ /* 0x000fe20000300000 */
.L_x_32:
[----:B------:R-:W-:Y:S01]  /*2cd0*/  ISETP.NE.AND P0, PT, R19, RZ, PT ;  /* 0x000000ff1300720c */ /* 0x000fe20003f05270 */
[----:B------:R-:W-:-:S12]  /*2ce0*/  BSSY B0, `(.L_x_33) ;  /* 0x000000e000007945 */ /* 0x000fd80003800000 */
[----:B------:R-:W-:Y:S05]  /*2cf0*/  @!P0 BRA `(.L_x_34) ;  /* 0x0000000000308947 */ /* 0x000fea0003800000 */
[----:B------:R-:W-:-:S04]  /*2d00*/  UISETP.LT.AND UP0, UPT, UR44, 0x1, UPT ;  /* 0x000000012c00788c */ /* 0x000fc8000bf01270 */
[----:B------:R-:W-:-:S04]  /*2d10*/  USEL UR6, UR44, 0x1, UP0 ;  /* 0x000000012c067887 */ /* 0x000fc80008000000 */
[----:B------:R-:W-:-:S04]  /*2d20*/  UIADD3 UR6, UR39, UR44, -UR6 ;  /* 0x0000002c27067290 */ /* 0x000fc8000fffe806 */
[----:B------:R-:W-:-:S04]  /*2d30*/  USHF.R.U32.HI UR4, URZ, 0x1, UR6 ;  /* 0x000000013f047899 */ /* 0x000fc80008011606 */
[----:B------:R-:W-:-:S04]  /*2d40*/  UIMAD.WIDE.U32 UR4, UR4, -0x6db6db6d, URZ ;  /* 0x92492493040478a5 */ /* 0x000fc8000f8e003f */
[----:B------:R-:W-:-:S04]  /*2d50*/  USHF.R.U32.HI UR4, URZ, 0x2, UR5 ;  /* 0x000000023f047899 */ /* 0x000fc80008011605 */
[----:B------:R-:W-:-:S06]  /*2d60*/  UIMAD UR6, UR4, -0xe, UR6 ;  /* 0xfffffff2040678a4 */ /* 0x000fcc000f8e0206 */
[----:B------:R-:W-:-:S04]  /*2d70*/  IMAD.U32 R2, RZ, RZ, UR6 ;  /* 0x00000006ff027e24 */ /* 0x000fc8000f8e00ff */
[----:B------:R-:W-:-:S04]  /*2d80*/  IMAD R0, R2, 0x8, R0 ;  /* 0x0000000802007824 */ /* 0x000fc800078e0200 */
[----:B------:R-:W-:-:S05]  /*2d90*/  VIADD R0, R0, 0x70 ;  /* 0x0000007000007836 */ /* 0x000fca0000000000 */
[----:B------:R-:W-:-:S04]  /*2da0*/  PRMT R0, R155, 0x654, R0 ;  /* 0x000006549b007816 */ /* 0x000fc80000000000 */
[----:B------:R1:W-:Y:S03]  /*2db0*/  SYNCS.ARRIVE.TRANS64.RED.A1T0 RZ, [R0+URZ], RZ ;  /* 0x000000ff00ff79a7 */ /* 0x0003e6000810043f */
.L_x_34:
[----:B------:R-:W-:Y:S05]  /*2dc0*/  BSYNC B0 ;  /* 0x0000000000007941 */ /* 0x000fea0003800000 */
.L_x_33:
[----:B------:R-:W-:-:S06]  /*2dd0*/  UISETP.GT.U32.AND UP0, UPT, UR40, 0x1, UPT ;  /* 0x000000012800788c */ /* 0x000fcc000bf04070 */
[----:B------:R-:W-:-:S13]  /*2de0*/  PLOP3.LUT P0, PT, PT, PT, UP0, 0x80, 0x0 ;  /* 0x000000000000781c */ /* 0x000fda0003f0f008 */
[----:B------:R-:W-:Y:S05]  /*2df0*/  @P0 BRA `(.L_x_31) ;  /* 0x0000000000040947 */ /* 0x000fea0003800000 */
[----:B------:R-:W-:Y:S01]  /*2e00*/  BPT.TRAP 0x1 ;  /* 0x000000040000795c */ /* 0x000fe20000300000 */
.L_x_31:
[----:B0-----:R-:W0:Y:S01]  /*2e10*/  S2R R6, SR_TID.X ;  /* 0x0000000000067919 */ /* 0x001e220000002100 */
[----:B------:R-:W-:Y:S01]  /*2e20*/  IMAD.MOV.U32 R13, RZ, RZ, 0x6540 ;  /* 0x00006540ff0d7424 */ /* 0x000fe200078e00ff */
[----:B------:R-:W-:Y:S02]  /*2e30*/  UIMAD.WIDE UR8, UR42, 0x100, URZ ;  /* 0x000001002a0878a5 */ /* 0x000fe4000f8e023f */
[----:B------:R-:W-:Y:S01]  /*2e40*/  USHF.R.S32.HI UR10, URZ, 0x1f, UR43 ;  /* 0x0000001f3f0a7899 */ /* 0x000fe2000801142b */
[----:B------:R-:W-:Y:S01]  /*2e50*/  ULDC.64 UR6, c[0x0][0x5d0] ;  /* 0x0001740000067ab9 */ /* 0x000fe20000000a00 */
[----:B------:R-:W-:Y:S02]  /*2e60*/  ULDC UR5, c[0x0][0x288] ;  /* 0x0000a20000057ab9 */ /* 0x000fe40000000800 */
[----:B------:R-:W-:Y:S02]  /*2e70*/  UIMAD UR4, UR10, UR6, URZ ;  /* 0x000000060a0472a4 */ /* 0x000fe4000f8e023f */
[----:B------:R-:W-:-:S02]  /*2e80*/  USHF.L.U32 UR42, UR42, 0x8, URZ ;  /* 0x000000082a2a7899 */ /* 0x000fc4000800063f */
[----:B------:R-:W-:Y:S02]  /*2e90*/  UIADD3 UR39, UR44, UR39, URZ ;  /* 0x000000272c277290 */ /* 0x000fe4000fffe03f */
[----:B------:R-:W-:Y:S02]  /*2ea0*/  UIMAD UR4, UR43, UR7, UR4 ;  /* 0x000000072b0472a4 */ /* 0x000fe4000f8e0204 */
[----:B------:R-:W-:Y:S02]  /*2eb0*/  UISETP.GT.U32.AND UP1, UPT, UR39, 0xd, UPT ;  /* 0x0000000d2700788c */ /* 0x000fe4000bf24070 */
[----:B------:R-:W-:Y:S02]  /*2ec0*/  UISETP.GE.U32.AND UP2, UPT, UR44, 0xe, UPT ;  /* 0x0000000e2c00788c */ /* 0x000fe4000bf46070 */
[----:B------:R-:W-:Y:S01]  /*2ed0*/  UISETP.LT.U32.AND UP1, UPT, UR44, 0xe, UP1 ;  /* 0x0000000e2c00788c */ /* 0x000fe20008f21070 */
[--C-:B0-----:R-:W-:Y:S01]  /*2ee0*/  SHF.R.U32.HI R2, RZ, 0x7, R6.reuse ;  /* 0x00000007ff027819 */ /* 0x101fe20000011606 */
[----:B------:R-:W-:Y:S01]  /*2ef0*/  IMAD.SHL.U32 R12, R6, 0x2, RZ ;  /* 0x00000002060c7824 */ /* 0x000fe200078e00ff */
[----:B------:R-:W-:-:S02]  /*2f00*/  SHF.R.U32.HI R3, RZ, 0x2, R6 ;  /* 0x00000002ff037819 */ /* 0x000fc40000011606 */
[----:B------:R-:W-:Y:S02]  /*2f10*/  LOP3.LUT R2, R2, 0x1, RZ, 0xc0, !PT ;  /* 0x0000000102027812 */ /* 0x000fe400078ec0ff */
[----:B------:R-:W-:Y:S02]  /*2f20*/  LOP3.LUT R4, R6, 0x60, RZ, 0xc0, !PT ;  /* 0x0000006006047812 */ /* 0x000fe400078ec0ff */
[----:B------:R-:W-:Y:S01]  /*2f30*/  LOP3.LUT R3, R3, 0x7, RZ, 0xc0, !PT ;  /* 0x0000000703037812 */ /* 0x000fe200078ec0ff */
[----:B------:R-:W-:Y:S01]  /*2f40*/  IMAD.SHL.U32 R160, R2, 0x40, RZ ;  /* 0x0000004002a07824 */ /* 0x000fe200078e00ff */
[----:B------:R-:W-:Y:S02]  /*2f50*/  LOP3.LUT R12, R12, 0x6, RZ, 0xc0, !PT ;  /* 0x000000060c0c7812 */ /* 0x000fe400078ec0ff */
[----:B------:R-:W-:Y:S02]  /*2f60*/  SHF.R.U32.HI R4, RZ, 0x1, R4 ;  /* 0x00000001ff047819 */ /* 0x000fe40000011604 */
[----:B------:R-:W-:-:S02]  /*2f70*/  LOP3.LUT R160, R160, 0x40, R3, 0xe2, !PT ;  /* 0x00000040a0a07812 */ /* 0x000fc400078ee203 */
[----:B------:R-:W-:Y:S01]  /*2f80*/  PRMT R12, R12, R13, UR41 ;  /* 0x000000290c0c7e16 */ /* 0x000fe2000800000d */
[----:B------:R-:W-:Y:S01]  /*2f90*/  USHF.L.U32 UR41, UR41, 0x8, URZ ;  /* 0x0000000829297899 */ /* 0x000fe2000800063f */
[----:B-1----:R-:W-:Y:S01]  /*2fa0*/  IADD3 R0, RZ, -R4, -R3 ;  /* 0x80000004ff007210 */ /* 0x002fe20007ffe803 */
[----:B------:R-:W-:Y:S01]  /*2fb0*/  IMAD.MOV.U32 R3, RZ, RZ, -0x2 ;  /* 0xfffffffeff037424 */ /* 0x000fe200078e00ff */
[----:B------:R-:W-:Y:S01]  /*2fc0*/  LOP3.LUT R160, R160, UR8, R4, 0xfe, !PT ;  /* 0x00000008a0a07c12 */ /* 0x000fe2000f8efe04 */
[----:B------:R-:W-:Y:S01]  /*2fd0*/  IMAD.U32 R4, RZ, RZ, UR6 ;  /* 0x00000006ff047e24 */ /* 0x000fe2000f8e00ff */
[----:B------:R-:W-:Y:S01]  /*2fe0*/  SHF.R.S32.HI R13, RZ, 0x1f, R12 ;  /* 0x0000001fff0d7819 */ /* 0x000fe2000001140c */
[----:B------:R-:W-:Y:S01]  /*2ff0*/  ULDC UR6, c[0x0][0x284] ;  /* 0x0000a10000067ab9 */ /* 0x000fe20000000800 */
[----:B------:R-:W-:Y:S01]  /*3000*/  UISETP.GE.AND UP0, UPT, UR41, UR5, UPT ;  /* 0x000000052900728c */ /* 0x000fe2000bf06270 */
[----:B------:R-:W-:Y:S02]  /*3010*/  IMAD R0, R2, -0x40, R0 ;  /* 0xffffffc002007824 */ /* 0x000fe400078e0200 */
[----:B------:R-:W-:Y:S01]  /*3020*/  IMAD.U32 R154, RZ, RZ, UR6 ;  /* 0x00000006ff9a7e24 */ /* 0x000fe2000f8e00ff */
[----:B------:R-:W-:Y:S01]  /*3030*/  UISETP.GE.OR UP0, UPT, UR42, UR6, UP0 ;  /* 0x000000062a00728c */ /* 0x000fe20008706670 */
[----:B------:R-:W-:Y:S01]  /*3040*/  IMAD.WIDE.U32 R4, R4, UR43, R12 ;  /* 0x0000002b04047c25 */ /* 0x000fe2000f8e000c */
[----:B------:R-:W-:-:S02]  /*3050*/  USEL UR6, URZ, 0x1, !UP1 ;  /* 0x000000013f067887 */ /* 0x000fc4000c800000 */
[----:B------:R-:W-:Y:S01]  /*3060*/  IADD3 R154, R154, -UR42, R0 ;  /* 0x8000002a9a9a7c10 */ /* 0x000fe2000fffe000 */
[----:B------:R-:W-:Y:S01]  /*3070*/  VIADD R5, R5, UR4 ;  /* 0x0000000405057c36 */ /* 0x000fe20008000000 */
[----:B------:R-:W-:Y:S01]  /*3080*/  LOP3.LUT R0, R6, 0x3, RZ, 0xc0, !PT ;  /* 0x0000000306007812 */ /* 0x000fe200078ec0ff */
[----:B------:R-:W-:Y:S01]  /*3090*/  USHF.R.U32.HI UR4, URZ, 0x1, UR39 ;  /* 0x000000013f047899 */ /* 0x000fe20008011627 */
[----:B------:R-:W-:Y:S01]  /*30a0*/  PLOP3.LUT P0, PT, PT, PT, UP0, 0x80, 0x0 ;  /* 0x000000000000781c */ /* 0x000fe20003f0f008 */
[----:B------:R-:W-:Y:S02]  /*30b0*/  ULOP3.LUT UR38, UR38, UR6, URZ, 0x3c, !UPT ;  /* 0x0000000626267292 */ /* 0x000fe4000f8e3c3f */
[----:B------:R-:W-:Y:S01]  /*30c0*/  IMAD R0, R0, R3, UR5 ;  /* 0x0000000500007e24 */ /* 0x000fe2000f8e0203 */
[----:B------:R-:W-:Y:S01]  /*30d0*/  UIMAD.WIDE.U32 UR4, UR4, -0x6db6db6d, URZ ;  /* 0x92492493040478a5 */ /* 0x000fe2000f8e003f */
[----:B------:R-:W-:Y:S02]  /*30e0*/  UMOV UR42, 0xffffffff ;  /* 0xffffffff002a7882 */ /* 0x000fe40000000000 */
[----:B------:R-:W-:Y:S01]  /*30f0*/  VIADD R0, R0, -UR41 ;  /* 0x8000002900007c36 */ /* 0x000fe20008000000 */
[----:B------:R-:W-:-:S04]  /*3100*/  USHF.R.U32.HI UR4, URZ, 0x2, UR5 ;  /* 0x000000023f047899 */ /* 0x000fc80008011605 */
[----:B------:R-:W-:Y:S02]  /*3110*/  UIMAD UR39, UR4, -0xe, UR39 ;  /* 0xfffffff2042778a4 */ /* 0x000fe4000f8e0227 */
[----:B------:R-:W-:Y:S01]  /*3120*/  @UP2 ULOP3.LUT UR38, UR38, 0x1, UR4, 0x78, !UPT ;  /* 0x0000000126262892 */ /* 0x000fe2000f8e7804 */
[----:B------:R-:W-:Y:S11]  /*3130*/  @P0 BRA `(.L_x_35) ;  /* 0x000000d000f80947 */ /* 0x000ff60003800000 */
[----:B------:R-:W0:Y:S01]  /*3140*/  LDC.64 R2, c[0x0][0x5c8] ;  /* 0x00017200ff027b82 */ /* 0x000e220000000a00 */
[----:B------:R-:W-:Y:S01]  /*3150*/  ULDC.64 UR4, c[0x0][0x5c0] ;  /* 0x0001700000047ab9 */ /* 0x000fe20000000a00 */
[----:B------:R-:W-:Y:S01]  /*3160*/  BSSY B0, `(.L_x_35) ;  /* 0x0000d3b000007945 */ /* 0x000fe20003800000 */
[C---:B0-----:R-:W-:Y:S01]  /*3170*/  IMAD R6, R2.reuse, UR9, RZ ;  /* 0x0000000902067c24 */ /* 0x041fe2000f8e02ff */
[----:B------:R-:W-:Y:S01]  /*3180*/  SHF.L.U64.HI R9, R2, 0x3, R3 ;  /* 0x0000000302097819 */ /* 0x000fe20000010203 */
[----:B------:R-:W-:-:S04]  /*3190*/  IMAD.WIDE.U32 R4, R160, R2, R4 ;  /* 0x00000002a0047225 */ /* 0x000fc800078e0004 */
[----:B------:R-:W-:Y:S01]  /*31a0*/  IMAD R6, R160, R3, R6 ;  /* 0x00000003a0067224 */ /* 0x000fe200078e0206 */
[----:B------:R-:W-:Y:S01]  /*31b0*/  IADD3 R4, P0, R4, UR4, RZ ;  /* 0x0000000404047c10 */ /* 0x000fe2000ff1e0ff */
[----:B------:R-:W-:Y:S02]  /*31c0*/  IMAD.SHL.U32 R8, R2, 0x8, RZ ;  /* 0x0000000802087824 */ /* 0x000fe400078e00ff */
[----:B------:R-:W-:-:S03]  /*31d0*/  IMAD.IADD R6, R5, 0x1, R6 ;  /* 0x0000000105067824 */ /* 0x000fc600078e0206 */
[-C--:B------:R-:W-:Y:S02]  /*31e0*/  IADD3 R10, P1, R8, R4.reuse, RZ ;  /* 0x00000004080a7210 */ /* 0x080fe40007f3e0ff */
[----:B------:R-:W-:Y:S02]  /*31f0*/  IADD3.X R5, R6, UR5, RZ, P0, !PT ;  /* 0x0000000506057c10 */ /* 0x000fe400087fe4ff */
[----:B------:R-:W-:-:S03]  /*3200*/  LEA R6, P0, R2, R4, 0x7 ;  /* 0x0000000402067211 */ /* 0x000fc600078038ff */
[----:B------:R-:W-:Y:S01]  /*3210*/  IMAD.X R11, R9, 0x1, R5, P1 ;  /* 0x00000001090b7824 */ /* 0x000fe200008e0605 */
[----:B------:R-:W-:Y:S02]  /*3220*/  LEA.HI.X R7, R2, R5, R3, 0x7, P0 ;  /* 0x0000000502077211 */ /* 0x000fe400000f3c03 */
[----:B-----5:R-:W-:Y:S02]  /*3230*/  ISETP.NE.AND P0, PT, R18, RZ, PT ;  /* 0x000000ff1200720c */ /* 0x020fe40003f05270 */
[----:B------:R-:W-:-:S05]  /*3240*/  IADD3 R8, P2, R8, R6, RZ ;  /* 0x0000000608087210 */ /* 0x000fca0007f5e0ff */
[----:B------:R-:W-:-:S06]  /*3250*/  IMAD.X R9, R9, 0x1, R7, P2 ;  /* 0x0000000109097824 */ /* 0x000fcc00010e0607 */
[----:B------:R-:W-:Y:S05]  /*3260*/  @!P0 BRA `(.L_x_36) ;  /* 0x0000009800988947 */ /* 0x000fea0003800000 */
[----:B------:R-:W0:Y:S01]  /*3270*/  LDC.64 R20, c[0x0][0x5b0] ;  /* 0x00016c00ff147b82 */ /* 0x000e220000000a00 */
[----:B------:R-:W-:Y:S01]  /*3280*/  ULDC.64 UR6, c[0x0][0x5b8] ;  /* 0x00016e0000067ab9 */ /* 0x000fe20000000a00 */
[----:B------:R-:W-:Y:S01]  /*3290*/  ISETP.GE.AND P1, PT, R154, 0x1, PT ;  /* 0x000000019a00780c */ /* 0x000fe20003f26270 */
[----:B------:R-:W-:Y:S02]  /*32a0*/  UIMAD UR4, UR10, UR6, URZ ;  /* 0x000000060a0472a4 */ /* 0x000fe4000f8e023f */
[----:B------:R-:W-:Y:S01]  /*32b0*/  IMAD.U32 R156, RZ, RZ, UR6 ;  /* 0x00000006ff9c7e24 */ /* 0x000fe2000f8e00ff */
[----:B------:R-:W-:Y:S01]  /*32c0*/  BSSY B1, `(.L_x_37) ;  /* 0x000000e000017945 */ /* 0x000fe20003800000 */
[----:B------:R-:W-:Y:S01]  /*32d0*/  ISETP.LT.OR P2, PT, R0, 0x1, !P1 ;  /* 0x000000010000780c */ /* 0x000fe20004f41670 */
[----:B------:R-:W-:Y:S01]  /*32e0*/  UIMAD UR4, UR43, UR7, UR4 ;  /* 0x000000072b0472a4 */ /* 0x000fe2000f8e0204 */
[----:B------:R-:W1:Y:S01]  /*32f0*/  LDC.64 R22, c[0x0][0x5a8] ;  /* 0x00016a00ff167b82 */ /* 0x000e620000000a00 */
[----:B------:R-:W-:-:S04]  /*3300*/  IMAD.WIDE.U32 R156, R156, UR43, R12 ;  /* 0x0000002b9c9c7c25 */ /* 0x000fc8000f8e000c */
[----:B------:R-:W-:Y:S02]  /*3310*/  VIADD R153, R157, UR4 ;  /* 0x000000049d997c36 */ /* 0x000fe40008000000 */
[----:B------:R-:W-:Y:S02]  /*3320*/  IMAD.MOV.U32 R152, RZ, RZ, R156 ;  /* 0x000000ffff987224 */ /* 0x000fe400078e009c */
[----:B0-----:R-:W-:Y:S02]  /*3330*/  IMAD R161, R20, UR9, RZ ;  /* 0x0000000914a17c24 */ /* 0x001fe4000f8e02ff */
[----:B------:R-:W-:-:S04]  /*3340*/  IMAD.WIDE.U32 R2, R160, R20, R152 ;  /* 0x00000014a0027225 */ /* 0x000fc800078e0098 */
[----:B------:R-:W-:Y:S01]  /*3350*/  IMAD R161, R160, R21, R161 ;  /* 0x00000015a0a17224 */ /* 0x000fe200078e02a1 */
[----:B-1----:R-:W-:-:S04]  /*3360*/  IADD3 R14, P0, R2, R22, RZ ;  /* 0x00000016020e7210 */ /* 0x002fc80007f1e0ff */
[----:B------:R-:W-:Y:S01]  /*3370*/  IADD3.X R15, R23, R3, R161, P0, !PT ;  /* 0x00000003170f7210 */ /* 0x000fe200007fe4a1 */
[----:B------:R-:W-:Y:S08]  /*3380*/  @P2 BRA `(.L_x_38) ;  /* 0x0000000000042947 */ /* 0x000ff00003800000 */
[----:B------:R0:W5:Y:S02]  /*3390*/  LDG.E.U8 R16, desc[UR36][R14.64] ;  /* 0x000000240e107981 */ /* 0x000164000c1e1100 */
.L_x_38:
[----:B------:R-:W-:Y:S05]  /*33a0*/  BSYNC B1 ;  /* 0x0000000000017941 */ /* 0x000fea0003800000 */
.L_x_37:
[----:B------:R-:W2:Y:S01]  /*33b0*/  LDL.LU R3, [R1] ;  /* 0x0000000001037983 */ /* 0x000ea20000300800 */
[----:B-----5:R-:W-:Y:S01]  /*33c0*/  LOP3.LUT R2, R16, 0xffff, RZ, 0xc0, !PT ;  /* 0x0000ffff10027812 */ /* 0x020fe200078ec0ff */
[----:B------:R-:W-:Y:S01]  /*33d0*/  BSSY B1, `(.L_x_39) ;  /* 0x000000a000017945 */ /* 0x000fe20003800000 */
[----:B------:R-:W-:Y:S02]  /*33e0*/  ISETP.LT.OR P0, PT, R0, 0x2, !P1 ;  /* 0x000000020000780c */ /* 0x000fe40004f01670 */
[----:B------:R-:W-:-:S05]  /*33f0*/  PRMT R2, R2, 0x8880, RZ ;  /* 0x0000888002027816 */ /* 0x000fca00000000ff */
[----:B------:R-:W-:-:S04]  /*3400*/  IMAD R2, R2, R18, RZ ;  /* 0x0000001202027224 */ /* 0x000fc800078e02ff */
[----:B--2---:R-:W-:-:S05]  /*3410*/  @!P2 IMAD R3, R3, R17, R2 ;  /* 0x000000110303a224 */ /* 0x004fca00078e0202 */
[----:B------:R1:W-:Y:S01]  /*3420*/  @!P2 STG.E.U8 desc[UR36][R4.64], R3 ;  /* 0x000000030400a986 */ /* 0x0003e2000c101124 */
[----:B------:R-:W-:Y:S05]  /*3430*/  @P0 BRA `(.L_x_40) ;  /* 0x00000000000c0947 */ /* 0x000fea0003800000 */
[----:B------:R-:W2:Y:S02]  /*3440*/  LDG.E.U8 R16, desc[UR36][R14.64+0x1] ;  /* 0x000001240e107981 */ /* 0x000ea4000c1e1100 */
[----:B--2---:R-:W-:-:S05]  /*3450*/  PRMT R2, R16, 0x8880, RZ ;  /* 0x0000888010027816 */ /* 0x004fca00000000ff */
[----:B------:R-:W-:-:S07]  /*3460*/  IMAD R2, R2, R18, RZ ;  /* 0x0000001202027224 */ /* 0x000fce00078e02ff */
.L_x_40:
[----:B------:R-:W-:Y:S05]  /*3470*/  BSYNC B1 ;  /* 0x0000000000017941 */ /* 0x000fea0003800000 */
.L_x_39:
[----:B-1----:R-:W2:Y:S01]  /*3480*/  LDL.LU R3, [R1+0x4] ;  /* 0x0000040001037983 */ /* 0x002ea20000300800 */
[C---:B------:R-:W-:Y:S01]  /*3490*/  SHF.L.U64.HI R159, R20.reuse, 0x3, R21 ;  /* 0x00000003149f7819 */ /* 0x040fe20000010215 */
[----:B------:R-:W-:Y:S01]  /*34a0*/  IMAD.SHL.U32 R158, R20, 0x8, RZ ;  /* 0x00000008149e7824 */ /* 0x000fe200078e00ff */
[----:B------:R-:W-:Y:S03]  /*34b0*/  BSSY B1, `(.L_x_41) ;  /* 0x000000d000017945 */ /* 0x000fe60003800000 */
[----:B------:R-:W-:-:S04]  /*34c0*/  IMAD.WIDE.U32 R12, R160, R20, R158 ;  /* 0x00000014a00c7225 */ /* 0x000fc800078e009e */
[----:B------:R-:W-:Y:S01]  /*34d0*/  IMAD.IADD R161, R161, 0x1, R13 ;  /* 0x00000001a1a17824 */ /* 0x000fe200078e020d */
[----:B------:R-:W-:-:S04]  /*34e0*/  IADD3 R12, P2, P3, R156, R22, R12 ;  /* 0x000000169c0c7210 */ /* 0x000fc80007b5e00c */
[----:B------:R-:W-:Y:S01]  /*34f0*/  IADD3.X R13, R153, R23, R161, P2, P3 ;  /* 0x00000017990d7210 */ /* 0x000fe200017e64a1 */
[----:B--2---:R-:W-:-:S05]  /*3500*/  @!P0 IMAD R3, R3, R17, R2 ;  /* 0x0000001103038224 */ /* 0x004fca00078e0202 */
[----:B------:R1:W-:Y:S01]  /*3510*/  @!P0 STG.E.U8 desc[UR36][R4.64+0x1], R3 ;  /* 0x0000010304008986 */ /* 0x0003e2000c101124 */
[----:B------:R-:W-:-:S04]  /*3520*/  ISETP.GE.AND P0, PT, R154, 0x9, PT ;  /* 0x000000099a00780c */ /* 0x000fc80003f06270 */
[----:B------:R-:W-:-:S13]  /*3530*/  ISETP.LT.OR P4, PT, R0, 0x1, !P0 ;  /* 0x000000010000780c */ /* 0x000fda0004781670 */
[----:B-1----:R-:W-:Y:S05]  /*3540*/  @P4 BRA `(.L_x_42) ;  /* 0x00000000000c4947 */ /* 0x002fea0003800000 */
[----:B------:R-:W2:Y:S02]  /*3550*/  LDG.E.U8 R16, desc[UR36][R12.64] ;  /* 0x000000240c107981 */ /* 0x000ea4000c1e1100 */
[----:B--2---:R-:W-:-:S05]  /*3560*/  PRMT R2, R16, 0x8880, RZ ;  /* 0x0000888010027816 */ /* 0x004fca00000000ff */
[----:B------:R-:W-:-:S07]  /*3570*/  IMAD R2, R2, R18, RZ ;  /* 0x0000001202027224 */ /* 0x000fce00078e02ff */
.L_x_42:
[----:B------:R-:W-:Y:S05]  /*3580*/  BSYNC B1 ;  /* 0x0000000000017941 */ /* 0x000fea0003800000 */
.L_x_41:
[----:B------:R-:W2:Y:S01]  /*3590*/  LDL.LU R3, [R1+0x8] ;  /* 0x0000080001037983 */ /* 0x000ea20000300800 */
[----:B------:R-:W-:Y:S01]  /*35a0*/  ISETP.LT.OR P2, PT, R0, 0x2, !P0 ;  /* 0x000000020000780c */ /* 0x000fe20004741670 */
[----:B------:R-:W-:Y:S01]  /*35b0*/  BSSY B1, `(.L_x_43) ;  /* 0x0000007000017945 */ /* 0x000fe20003800000 */
[----:B--2---:R-:W-:-:S05]  /*35c0*/  @!P4 IMAD R3, R3, R17, R2 ;  /* 0x000000110303c224 */ /* 0x004fca00078e0202 */
[----:B------:R1:W-:Y:S06]  /*35d0*/  @!P4 STG.E.U8 desc[UR36][R10.64], R3 ;  /* 0x000000030a00c986 */ /* 0x0003ec000c101124 */
[----:B------:R-:W-:Y:S05]  /*35e0*/  @P2 BRA `(.L_x_44) ;  /* 0x00000000000c2947 */ /* 0x000fea0003800000 */
[----:B------:R-:W2:Y:S02]  /*35f0*/  LDG.E.U8 R16, desc[UR36][R12.64+0x1] ;  /* 0x000001240c107981 */ /* 0x000ea4000c1e1100 */
[----:B--2---:R-:W-:-:S05]  /*3600*/  PRMT R2, R16, 0x8880, RZ ;  /* 0x0000888010027816 */ /* 0x004fca00000000ff */
[----:B------:R-:W-:-:S07]  /*3610*/  IMAD R2, R2, R18, RZ ;  /* 0x0000001202027224 */ /* 0x000fce00078e02ff */
.L_x_44:
[----:B------:R-:W-:Y:S05]  /*3620*/  BSYNC B1 ;  /* 0x0000000000017941 */ /* 0x000fea0003800000 */
.L_x_43:
[----:B-1----:R-:W2:Y:S01]  /*3630*/  LDL.LU R3, [R1+0xc] ;  /* 0x00000c0001037983 */ /* 0x002ea20000300800 */
[----:B------:R-:W-:Y:S01]  /*3640*/  BSSY B1, `(.L_x_45) ;  /* 0x0000009000017945 */ /* 0x000fe20003800000 */
[----:B------:R-:W-:Y:S01]  /*3650*/  ISETP.LT.OR P3, PT, R0, 0xa, !P1 ;  /* 0x0000000a0000780c */ /* 0x000fe20004f61670 */
[----:B--2---:R-:W-:-:S05]  /*3660*/  @!P2 IMAD R3, R3, R17, R2 ;  /* 0x000000110303a224 */ /* 0x004fca00078e0202 */
[----:B------:R1:W-:Y:S01]  /*3670*/  @!P2 STG.E.U8 desc[UR36][R10.64+0x1], R3 ;  /* 0x000001030a00a986 */ /* 0x0003e2000c101124 */
[----:B------:R-:W-:-:S13]  /*3680*/  ISETP.LT.OR P2, PT, R0, 0x9, !P1 ;  /* 0x000000090000780c */ /* 0x000fda0004f41670 */
[----:B-1----:R-:W-:Y:S05]  /*3690*/  @P2 BRA `(.L_x_46) ;  /* 0x00000000000c2947 */ /* 0x002fea0003800000 */
[----:B------:R-:W2:Y:S02]  /*36a0*/  LDG.E.U8 R16, desc[UR36][R14.64+0x8] ;  /* 0x000008240e107981 */ /* 0x000ea4000c1e1100 */
[----:B--2---:R-:W-:-:S05]  /*36b0*/  PRMT R2, R16, 0x8880, RZ ;  /* 0x0000888010027816 */ /* 0x004fca00000000ff */
[----:B------:R-:W-:-:S07]  /*36c0*/  IMAD R2, R2, R18, RZ ;  /* 0x0000001202027224 */ /* 0x000fce00078e02ff */
.L_x_46:
[----:B------:R-:W-:Y:S05]  /*36d0*/  BSYNC B1 ;  /* 0x0000000000017941 */ /* 0x000fea0003800000 */
.L_x_45:
[----:B------:R-:W2:Y:S01]  /*36e0*/  LDL.LU R3, [R1+0x10] ;  /* 0x0000100001037983 */ /* 0x000ea20000300800 */
[----:B------:R-:W-:Y:S01]  /*36f0*/  BSSY B1, `(.L_x_47) ;  /* 0x0000007000017945 */ /* 0x000fe20003800000 */
[----:B--2---:R-:W-:-:S05]  /*3700*/  @!P2 IMAD R3, R3, R17, R2 ;  /* 0x000000110303a224 */ /* 0x004fca00078e0202 */
[----:B------:R1:W-:Y:S01]  /*3710*/  @!P2 STG.E.U8 desc[UR36][R4.64+0x8], R3 ;  /* 0x000008030400a986 */ /* 0x0003e2000c101124 */
[----:B------:R-:W-:Y:S05]  /*3720*/  @P3 BRA `(.L_x_48) ;  /* 0x00000000000c3947 */ /* 0x000fea0003800000 */
[----:B------:R-:W2:Y:S02]  /*3730*/  LDG.E.U8 R16, desc[UR36][R14.64+0x9] ;  /* 0x000009240e107981 */ /* 0x000ea4000c1e1100 */
[----:B--2---:R-:W-:-:S05]  /*3740*/  PRMT R2, R16, 0x8880, RZ ;  /* 0x0000888010027816 */ /* 0x004fca00000000ff */
[----:B------:R-:W-:-:S07]  /*3750*/  IMAD R2, R2, R18, RZ ;  /* 0x0000001202027224 */ /* 0x000fce00078e02ff */
.L_x_48:
[----:B------:R-:W-:Y:S05]  /*3760*/  BSYNC B1 ;  /* 0x0000000000017941 */ /* 0x000fea0003800000 */
.L_x_47:
[----:B-1----:R-:W2:Y:S01]  /*3770*/  LDL.LU R3, [R1+0x14] ;  /* 0x0000140001037983 */ /* 0x002ea20000300800 */
[C---:B------:R-:W-:Y:S01]  /*3780*/  ISETP.LT.OR P2, PT, R0.reuse, 0x9, !P0 ;  /* 0x000000090000780c */ /* 0x040fe20004741670 */
[----:B------:R-:W-:Y:S01]  /*3790*/  BSSY B1, `(.L_x_49) ;  /* 0x000000b000017945 */ /* 0x000fe20003800000 */
[C---:B------:R-:W-:Y:S02]  /*37a0*/  ISETP.LT.OR P4, PT, R0.reuse, 0x11, !P1 ;  /* 0x000000110000780c */ /* 0x040fe40004f81670 */
[C---:B------:R-:W-:Y:S02]  /*37b0*/  ISETP.LT.OR P5, PT, R0.reuse, 0x12, !P1 ;  /* 0x000000120000780c */ /* 0x040fe40004fa1670 */
[----:B------:R-:W-:Y:S01]  /*37c0*/  ISETP.LT.OR P6, PT, R0, 0x11, !P0 ;  /* 0x000000110000780c */ /* 0x000fe200047c1670 */
[----:B--2---:R-:W-:-:S05]  /*37d0*/  @!P3 IMAD R3, R3, R17, R2 ;  /* 0x000000110303b224 */ /* 0x004fca00078e0202 */
[----:B------:R1:W-:Y:S01]  /*37e0*/  @!P3 STG.E.U8 desc[UR36][R4.64+0x9], R3 ;  /* 0x000009030400b986 */ /* 0x0003e2000c101124 */
[----:B------:R-:W-:Y:S01]  /*37f0*/  ISETP.LT.OR P3, PT, R0, 0xa, !P0 ;  /* 0x0000000a0000780c */ /* 0x000fe20004761670 */
[----:B------:R-:W-:-:S12]  /*3800*/  @P2 BRA `(.L_x_50) ;  /* 0x00000000000c2947 */ /* 0x000fd80003800000 */
[----:B------:R-:W2:Y:S02]  /*3810*/  LDG.E.U8 R16, desc[UR36][R12.64+0x8] ;  /* 0x000008240c107981 */ /* 0x000ea4000c1e1100 */
[----:B--2---:R-:W-:-:S05]  /*3820*/  PRMT R2, R16, 0x8880, RZ ;  /* 0x0000888010027816 */ /* 0x004fca00000000ff */
[----:B------:R-:W-:-:S07]  /*3830*/  IMAD R2, R2, R18, RZ ;  /* 0x0000001202027224 */ /* 0x000fce00078e02ff */
.L_x_50:
[----:B------:R-:W-:Y:S05]  /*3840*/  BSYNC B1 ;  /* 0x0000000000017941 */ /* 0x000fea0003800000 */
.L_x_49:
[----:B-1----:R-:W2:Y:S01]  /*3850*/  LDL.LU R3, [R1+0x18] ;  /* 0x0000180001037983 */ /* 0x002ea20000300800 */
[----:B------:R-:W-:Y:S01]  /*3860*/  BSSY B1, `(.L_x_51) ;  /* 0x0000007000017945 */ /* 0x000fe20003800000 */
[----:B--2---:R-:W-:-:S05]  /*3870*/  @!P2 IMAD R3, R3, R17, R2 ;  /* 0x000000110303a224 */ /* 0x004fca00078e0202 */
[----:B------:R1:W-:Y:S01]  /*3880*/  @!P2 STG.E.U8 desc[UR36][R10.64+0x8], R3 ;  /* 0x000008030a00a986 */ /* 0x0003e2000c101124 */
[----:B------:R-:W-:Y:S05]  /*3890*/  @P3 BRA `(.L_x_52) ;  /* 0x00000000000c3947 */ /* 0x000fea0003800000 */
[----:B------:R-:W2:Y:S02]  /*38a0*/  LDG.E.U8 R16, desc[UR36][R12.64+0x9] ;  /* 0x000009240c107981 */ /* 0x000ea4000c1e1100 */
[----:B--2---:R-:W-:-:S05]  /*38b0*/  PRMT R2, R16, 0x8880, RZ ;  /* 0x0000888010027816 */ /* 0x004fca00000000ff */
[----:B------:R-:W-:-:S07]  /*38c0*/  IMAD R2, R2, R18, RZ ;  /* 0x0000001202027224 */ /* 0x000fce00078e02ff */
.L_x_52:
[----:B------:R-:W-:Y:S05]  /*38d0*/  BSYNC B1 ;  /* 0x0000000000017941 */ /* 0x000fea0003800000 */
.L_x_51:
        /* <DEDUP_REMOVED lines=8> */
.L_x_54:
[----:B------:R-:W-:Y:S05]  /*3960*/  BSYNC B1 ;  /* 0x0000000000017941 */ /* 0x000fea0003800000 */
.L_x_53:
        /* <DEDUP_REMOVED lines=8> */
.L_x_56:
[----:B------:R-:W-:Y:S05]  /*39f0*/  BSYNC B1 ;  /* 0x0000000000017941 */ /* 0x000fea0003800000 */
.L_x_55:
        /* <DEDUP_REMOVED lines=8> */
.L_x_58:
[----:B------:R-:W-:Y:S05]  /*3a80*/  BSYNC B1 ;  /* 0x0000000000017941 */ /* 0x000fea0003800000 */
.L_x_57:
        /* <DEDUP_REMOVED lines=13> */
.L_x_60:
[----:B------:R-:W-:Y:S05]  /*3b60*/  BSYNC B1 ;  /* 0x0000000000017941 */ /* 0x000fea0003800000 */
.L_x_59:
        /* <DEDUP_REMOVED lines=8> */
.L_x_62:
[----:B------:R-:W-:Y:S05]  /*3bf0*/  BSYNC B1 ;  /* 0x0000000000017941 */ /* 0x000fea0003800000 */
.L_x_61:
        /* <DEDUP_REMOVED lines=8> */
.L_x_64:
[----:B------:R-:W-:Y:S05]  /*3c80*/  BSYNC B1 ;  /* 0x0000000000017941 */ /* 0x000fea0003800000 */
.L_x_63:
        /* <DEDUP_REMOVED lines=8> */
.L_x_66:
[----:B------:R-:W-:Y:S05]  /*3d10*/  BSYNC B1 ;  /* 0x0000000000017941 */ /* 0x000fea0003800000 */
.L_x_65:
        /* <DEDUP_REMOVED lines=8> */
.L_x_68:
[----:B------:R-:W-:Y:S05]  /*3da0*/  BSYNC B1 ;  /* 0x0000000000017941 */ /* 0x000fea0003800000 */
.L_x_67:
        /* <DEDUP_REMOVED lines=13> */
.L_x_70:
[----:B------:R-:W-:Y:S05]  /*3e80*/  BSYNC B1 ;  /* 0x0000000000017941 */ /* 0x000fea0003800000 */
.L_x_69:
        /* <DEDUP_REMOVED lines=8> */
.L_x_72:
[----:B------:R-:W-:Y:S05]  /*3f10*/  BSYNC B1 ;  /* 0x0000000000017941 */ /* 0x000fea0003800000 */
.L_x_71:
        /* <DEDUP_REMOVED lines=8> */
.L_x_74:
[----:B------:R-:W-:Y:S05]  /*3fa0*/  BSYNC B1 ;  /* 0x0000000000017941 */ /* 0x000fea0003800000 */
.L_x_73:
        /* <DEDUP_REMOVED lines=8> */
.L_x_76:
[----:B------:R-:W-:Y:S05]  /*4030*/  BSYNC B1 ;  /* 0x0000000000017941 */ /* 0x000fea0003800000 */
.L_x_75:
        /* <DEDUP_REMOVED lines=8> */
.L_x_78:
[----:B------:R-:W-:Y:S05]  /*40c0*/  BSYNC B1 ;  /* 0x0000000000017941 */ /* 0x000fea0003800000 */
.L_x_77:
        /* <DEDUP_REMOVED lines=13> */
.L_x_80:
[----:B------:R-:W-:Y:S05]  /*41a0*/  BSYNC B1 ;  /* 0x0000000000017941 */ /* 0x000fea0003800000 */
.L_x_79:
        /* <DEDUP_REMOVED lines=8> */
.L_x_82:
[----:B------:R-:W-:Y:S05]  /*4230*/  BSYNC B1 ;  /* 0x0000000000017941 */ /* 0x000fea0003800000 */
.L_x_81:
        /* <DEDUP_REMOVED lines=8> */
.L_x_84:
[----:B------:R-:W-:Y:S05]  /*42c0*/  BSYNC B1 ;  /* 0x0000000000017941 */ /* 0x000fea0003800000 */
.L_x_83:
        /* <DEDUP_REMOVED lines=8> */
.L_x_86:
[----:B------:R-:W-:Y:S05]  /*4350*/  BSYNC B1 ;  /* 0x0000000000017941 */ /* 0x000fea0003800000 */
.L_x_85:
        /* <DEDUP_REMOVED lines=8> */
.L_x_88:
[----:B------:R-:W-:Y:S05]  /*43e0*/  BSYNC B1 ;  /* 0x0000000000017941 */ /* 0x000fea0003800000 */
.L_x_87:
        /* <DEDUP_REMOVED lines=13> */
.L_x_90:
[----:B------:R-:W-:Y:S05]  /*44c0*/  BSYNC B1 ;  /* 0x0000000000017941 */ /* 0x000fea0003800000 */
.L_x_89:
        /* <DEDUP_REMOVED lines=8> */
.L_x_92:
[----:B------:R-:W-:Y:S05]  /*4550*/  BSYNC B1 ;  /* 0x0000000000017941 */ /* 0x000fea0003800000 */
.L_x_91:
        /* <DEDUP_REMOVED lines=8> */
.L_x_94:
[----:B------:R-:W-:Y:S05]  /*45e0*/  BSYNC B1 ;  /* 0x0000000000017941 */ /* 0x000fea0003800000 */
.L_x_93:
        /* <DEDUP_REMOVED lines=8> */
.L_x_96:
[----:B------:R-:W-:Y:S05]  /*4670*/  BSYNC B1 ;  /* 0x0000000000017941 */ /* 0x000fea0003800000 */
.L_x_95:
        /* <DEDUP_REMOVED lines=8> */
.L_x_98:
[----:B------:R-:W-:Y:S05]  /*4700*/  BSYNC B1 ;  /* 0x0000000000017941 */ /* 0x000fea0003800000 */
.L_x_97:
        /* <DEDUP_REMOVED lines=13> */
.L_x_100:
[----:B------:R-:W-:Y:S05]  /*47e0*/  BSYNC B1 ;  /* 0x0000000000017941 */ /* 0x000fea0003800000 */
.L_x_99:
        /* <DEDUP_REMOVED lines=8> */
.L_x_102:
[----:B------:R-:W-:Y:S05]  /*4870*/  BSYNC B1 ;  /* 0x0000000000017941 */ /* 0x000fea0003800000 */
.L_x_101:
        /* <DEDUP_REMOVED lines=8> */
.L_x_104:
[----:B------:R-:W-:Y:S05]  /*4900*/  BSYNC B1 ;  /* 0x0000000000017941 */ /* 0x000fea0003800000 */
.L_x_103:
        /* <DEDUP_REMOVED lines=8> */
.L_x_106:
[----:B------:R-:W-:Y:S05]  /*4990*/  BSYNC B1 ;  /* 0x0000000000017941 */ /* 0x000fea0003800000 */
.L_x_105:
        /* <DEDUP_REMOVED lines=8> */
.L_x_108:
[----:B------:R-:W-:Y:S05]  /*4a20*/  BSYNC B1 ;  /* 0x0000000000017941 */ /* 0x000fea0003800000 */
.L_x_107:
        /* <DEDUP_REMOVED lines=13> */
.L_x_110:
[----:B------:R-:W-:Y:S05]  /*4b00*/  BSYNC B1 ;  /* 0x0000000000017941 */ /* 0x000fea0003800000 */
.L_x_109:
        /* <DEDUP_REMOVED lines=8> */
.L_x_112:
[----:B------:R-:W-:Y:S05]  /*4b90*/  BSYNC B1 ;  /* 0x0000000000017941 */ /* 0x000fea0003800000 */
.L_x_111:
        /* <DEDUP_REMOVED lines=8> */
.L_x_114:
[----:B------:R-:W-:Y:S05]  /*4c20*/  BSYNC B1 ;  /* 0x0000000000017941 */ /* 0x000fea0003800000 */
.L_x_113:
        /* <DEDUP_REMOVED lines=8> */
.L_x_116:
[----:B------:R-:W-:Y:S05]  /*4cb0*/  BSYNC B1 ;  /* 0x0000000000017941 */ /* 0x000fea0003800000 */
.L_x_115:
        /* <DEDUP_REMOVED lines=8> */
.L_x_118:
[----:B------:R-:W-:Y:S05]  /*4d40*/  BSYNC B1 ;  /* 0x0000000000017941 */ /* 0x000fea0003800000 */
.L_x_117:
        /* <DEDUP_REMOVED lines=13> */
.L_x_120:
[----:B------:R-:W-:Y:S05]  /*4e20*/  BSYNC B1 ;  /* 0x0000000000017941 */ /* 0x000fea0003800000 */
.L_x_119:
        /* <DEDUP_REMOVED lines=8> */
.L_x_122:
[----:B------:R-:W-:Y:S05]  /*4eb0*/  BSYNC B1 ;  /* 0x0000000000017941 */ /* 0x000fea0003800000 */
.L_x_121:
        /* <DEDUP_REMOVED lines=8> */
.L_x_124:
[----:B------:R-:W-:Y:S05]  /*4f40*/  BSYNC B1 ;  /* 0x0000000000017941 */ /* 0x000fea0003800000 */
.L_x_123:
        /* <DEDUP_REMOVED lines=8> */
.L_x_126:
[----:B------:R-:W-:Y:S05]  /*4fd0*/  BSYNC B1 ;  /* 0x0000000000017941 */ /* 0x000fea0003800000 */
.L_x_125:
        /* <DEDUP_REMOVED lines=8> */
.L_x_128:
[----:B------:R-:W-:Y:S05]  /*5060*/  BSYNC B1 ;  /* 0x0000000000017941 */ /* 0x000fea0003800000 */
.L_x_127:
        /* <DEDUP_REMOVED lines=13> */
.L_x_130:
[----:B------:R-:W-:Y:S05]  /*5140*/  BSYNC B1 ;  /* 0x0000000000017941 */ /* 0x000fea0003800000 */
.L_x_129:
        /* <DEDUP_REMOVED lines=8> */
.L_x_132:
[----:B------:R-:W-:Y:S05]  /*51d0*/  BSYNC B1 ;  /* 0x0000000000017941 */ /* 0x000fea0003800000 */
.L_x_131:
        /* <DEDUP_REMOVED lines=8> */
.L_x_134:
[----:B------:R-:W-:Y:S05]  /*5260*/  BSYNC B1 ;  /* 0x0000000000017941 */ /* 0x000fea0003800000 */
.L_x_133:
        /* <DEDUP_REMOVED lines=8> */
.L_x_136:
[----:B------:R-:W-:Y:S05]  /*52f0*/  BSYNC B1 ;  /* 0x0000000000017941 */ /* 0x000fea0003800000 */
.L_x_135:
        /* <DEDUP_REMOVED lines=8> */
.L_x_138:
[----:B------:R-:W-:Y:S05]  /*5380*/  BSYNC B1 ;  /* 0x0000000000017941 */ /* 0x000fea0003800000 */
.L_x_137:
        /* <DEDUP_REMOVED lines=13> */
.L_x_140:
[----:B------:R-:W-:Y:S05]  /*5460*/  BSYNC B1 ;  /* 0x0000000000017941 */ /* 0x000fea0003800000 */
.L_x_139:
        /* <DEDUP_REMOVED lines=8> */
.L_x_142:
[----:B------:R-:W-:Y:S05]  /*54f0*/  BSYNC B1 ;  /* 0x0000000000017941 */ /* 0x000fea0003800000 */
.L_x_141:
[----:B-1----:R-:W2:Y:S01]  /*5500*/  LDL.LU R3, [R1+0xd0] ;  /* 0x0000d00001037983 */ /* 0x002ea20000300800 */
[----:B------:R-:W-:Y:S01]  /*5510*/  BSSY B1, `(.L_x_143) ;  /* 0x0000007000017945 */ /* 0x000fe20003800000 */
[----:B--2---:R-:W-:-:S05]  /*5520*/  @!P3 IMAD R3, R3, R17, R2 ;  /* 0x000000110303b224 */ /* 0x004fca00078e0202 */
[----:B------:R1:W-:Y:S01]  /*5530*/  @!P3 STG.E.U8 desc[UR36][R4.64+0x68], R3 ;  /* 0x000068030400b986 */ /* 0x0003e2000c101124 */
[----:B------:R-:W-:Y:S05]  /*5540*/  @P5 BRA `(.L_x_144) ;  /* 0x00000000000c5947 */ /* 0x000fea0003800000 */
[----:B------:R-:W1:Y:S02]  /*5550*/  LDG.E.U8 R16, desc[UR36][R14.64+0x69] ;  /* 0x000069240e107981 */ /* 0x000e64000c1e1100 */
[----:B-1----:R-:W-:-:S05]  /*5560*/  PRMT R3, R16, 0x8880, RZ ;  /* 0x0000888010037816 */ /* 0x002fca00000000ff */
[----:B------:R-:W-:-:S07]  /*5570*/  IMAD R2, R3, R18, RZ ;  /* 0x0000001203027224 */ /* 0x000fce00078e02ff */
.L_x_144:
[----:B------:R-:W-:Y:S05]  /*5580*/  BSYNC B1 ;  /* 0x0000000000017941 */ /* 0x000fea0003800000 */
.L_x_143:
        /* <DEDUP_REMOVED lines=8> */
.L_x_146:
[----:B------:R-:W-:Y:S05]  /*5610*/  BSYNC B1 ;  /* 0x0000000000017941 */ /* 0x000fea0003800000 */
.L_x_145:
        /* <DEDUP_REMOVED lines=8> */
.L_x_148:
[----:B------:R-:W-:Y:S05]  /*56a0*/  BSYNC B1 ;  /* 0x0000000000017941 */ /* 0x000fea0003800000 */
.L_x_147:
        /* <DEDUP_REMOVED lines=10> */
[----:B------:R-:W1:Y:S02]  /*5750*/  LDG.E.U8 R16, desc[UR36][R14.64+0x70] ;  /* 0x000070240e107981 */ /* 0x000e64000c1e1100 */
[----:B-1----:R-:W-:-:S05]  /*5760*/  PRMT R3, R16, 0x8880, RZ ;  /* 0x0000888010037816 */ /* 0x002fca00000000ff */
[----:B------:R-:W-:-:S07]  /*5770*/  IMAD R2, R3, R18, RZ ;  /* 0x0000001203027224 */ /* 0x000fce00078e02ff */
.L_x_150:
[----:B------:R-:W-:Y:S05]  /*5780*/  BSYNC B1 ;  /* 0x0000000000017941 */ /* 0x000fea0003800000 */
.L_x_149:
        /* <DEDUP_REMOVED lines=8> */
.L_x_152:
[----:B------:R-:W-:Y:S05]  /*5810*/  BSYNC B1 ;  /* 0x0000000000017941 */ /* 0x000fea0003800000 */
.L_x_151:
        /* <DEDUP_REMOVED lines=8> */
.L_x_154:
[----:B------:R-:W-:Y:S05]  /*58a0*/  BSYNC B1 ;  /* 0x0000000000017941 */ /* 0x000fea0003800000 */
.L_x_153:
        /* <DEDUP_REMOVED lines=8> */
.L_x_156:
[----:B------:R-:W-:Y:S05]  /*5930*/  BSYNC B1 ;  /* 0x0000000000017941 */ /* 0x000fea0003800000 */
.L_x_155:
        /* <DEDUP_REMOVED lines=8> */
.L_x_158:
[----:B------:R-:W-:Y:S05]  /*59c0*/  BSYNC B1 ;  /* 0x0000000000017941 */ /* 0x000fea0003800000 */
.L_x_157:
        /* <DEDUP_REMOVED lines=13> */
.L_x_160:
[----:B------:R-:W-:Y:S05]  /*5aa0*/  BSYNC B1 ;  /* 0x0000000000017941 */ /* 0x000fea0003800000 */
.L_x_159:
        /* <DEDUP_REMOVED lines=8> */
.L_x_162:
[----:B------:R-:W-:Y:S05]  /*5b30*/  BSYNC B1 ;  /* 0x0000000000017941 */ /* 0x000fea0003800000 */
.L_x_161:
        /* <DEDUP_REMOVED lines=8> */
.L_x_164:
[----:B------:R-:W-:Y:S05]  /*5bc0*/  BSYNC B1 ;  /* 0x0000000000017941 */ /* 0x000fea0003800000 */
.L_x_163:
        /* <DEDUP_REMOVED lines=8> */
.L_x_166:
[----:B------:R-:W-:Y:S05]  /*5c50*/  BSYNC B1 ;  /* 0x0000000000017941 */ /* 0x000fea0003800000 */
.L_x_165:
        /* <DEDUP_REMOVED lines=8> */
.L_x_168:
[----:B------:R-:W-:Y:S05]  /*5ce0*/  BSYNC B1 ;  /* 0x0000000000017941 */ /* 0x000fea0003800000 */
.L_x_167:
        /* <DEDUP_REMOVED lines=13> */
.L_x_170:
[----:B------:R-:W-:Y:S05]  /*5dc0*/  BSYNC B1 ;  /* 0x0000000000017941 */ /* 0x000fea0003800000 */
.L_x_169:
        /* <DEDUP_REMOVED lines=8> */
.L_x_172:
[----:B------:R-:W-:Y:S05]  /*5e50*/  BSYNC B1 ;  /* 0x0000000000017941 */ /* 0x000fea0003800000 */
.L_x_171:
        /* <DEDUP_REMOVED lines=8> */
.L_x_174:
[----:B------:R-:W-:Y:S05]  /*5ee0*/  BSYNC B1 ;  /* 0x0000000000017941 */ /* 0x000fea0003800000 */
.L_x_173:
        /* <DEDUP_REMOVED lines=8> */
.L_x_176:
[----:B------:R-:W-:Y:S05]  /*5f70*/  BSYNC B1 ;  /* 0x0000000000017941 */ /* 0x000fea0003800000 */
.L_x_175:
        /* <DEDUP_REMOVED lines=8> */
.L_x_178:
[----:B------:R-:W-:Y:S05]  /*6000*/  BSYNC B1 ;  /* 0x0000000000017941 */ /* 0x000fea0003800000 */
.L_x_177:
        /* <DEDUP_REMOVED lines=13> */
.L_x_180:
[----:B------:R-:W-:Y:S05]  /*60e0*/  BSYNC B1 ;  /* 0x0000000000017941 */ /* 0x000fea0003800000 */
.L_x_179:
        /* <DEDUP_REMOVED lines=8> */
.L_x_182:
[----:B------:R-:W-:Y:S05]  /*6170*/  BSYNC B1 ;  /* 0x0000000000017941 */ /* 0x000fea0003800000 */
.L_x_181:
        /* <DEDUP_REMOVED lines=8> */
.L_x_184:
[----:B------:R-:W-:Y:S05]  /*6200*/  BSYNC B1 ;  /* 0x0000000000017941 */ /* 0x000fea0003800000 */
.L_x_183:
        /* <DEDUP_REMOVED lines=8> */
.L_x_186:
[----:B------:R-:W-:Y:S05]  /*6290*/  BSYNC B1 ;  /* 0x0000000000017941 */ /* 0x000fea0003800000 */
.L_x_185:
        /* <DEDUP_REMOVED lines=8> */
.L_x_188:
[----:B------:R-:W-:Y:S05]  /*6320*/  BSYNC B1 ;  /* 0x0000000000017941 */ /* 0x000fea0003800000 */
.L_x_187:
        /* <DEDUP_REMOVED lines=13> */
.L_x_190:
[----:B------:R-:W-:Y:S05]  /*6400*/  BSYNC B1 ;  /* 0x0000000000017941 */ /* 0x000fea0003800000 */
.L_x_189:
        /* <DEDUP_REMOVED lines=8> */
.L_x_192:
[----:B------:R-:W-:Y:S05]  /*6490*/  BSYNC B1 ;  /* 0x0000000000017941 */ /* 0x000fea0003800000 */
.L_x_191:
        /* <DEDUP_REMOVED lines=8> */
.L_x_194:
[----:B------:R-:W-:Y:S05]  /*6520*/  BSYNC B1 ;  /* 0x0000000000017941 */ /* 0x000fea0003800000 */
.L_x_193:
        /* <DEDUP_REMOVED lines=8> */
.L_x_196:
[----:B------:R-:W-:Y:S05]  /*65b0*/  BSYNC B1 ;  /* 0x0000000000017941 */ /* 0x000fea0003800000 */
.L_x_195:
        /* <DEDUP_REMOVED lines=8> */
.L_x_198:
[----:B------:R-:W-:Y:S05]  /*6640*/  BSYNC B1 ;  /* 0x0000000000017941 */ /* 0x000fea0003800000 */
.L_x_197:
        /* <DEDUP_REMOVED lines=13> */
.L_x_200:
[----:B------:R-:W-:Y:S05]  /*6720*/  BSYNC B1 ;  /* 0x0000000000017941 */ /* 0x000fea0003800000 */
.L_x_199:
        /* <DEDUP_REMOVED lines=8> */
.L_x_202:
[----:B------:R-:W-:Y:S05]  /*67b0*/  BSYNC B1 ;  /* 0x0000000000017941 */ /* 0x000fea0003800000 */
.L_x_201:
        /* <DEDUP_REMOVED lines=8> */
.L_x_204:
[----:B------:R-:W-:Y:S05]  /*6840*/  BSYNC B1 ;  /* 0x0000000000017941 */ /* 0x000fea0003800000 */
.L_x_203:
        /* <DEDUP_REMOVED lines=8> */
.L_x_206:
[----:B------:R-:W-:Y:S05]  /*68d0*/  BSYNC B1 ;  /* 0x0000000000017941 */ /* 0x000fea0003800000 */
.L_x_205:
        /* <DEDUP_REMOVED lines=8> */
.L_x_208:
[----:B------:R-:W-:Y:S05]  /*6960*/  BSYNC B1 ;  /* 0x0000000000017941 */ /* 0x000fea0003800000 */
.L_x_207:
        /* <DEDUP_REMOVED lines=13> */
.L_x_210:
[----:B------:R-:W-:Y:S05]  /*6a40*/  BSYNC B1 ;  /* 0x0000000000017941 */ /* 0x000fea0003800000 */
.L_x_209:
        /* <DEDUP_REMOVED lines=8> */
.L_x_212:
[----:B------:R-:W-:Y:S05]  /*6ad0*/  BSYNC B1 ;  /* 0x0000000000017941 */ /* 0x000fea0003800000 */
.L_x_211:
        /* <DEDUP_REMOVED lines=8> */
.L_x_214:
[----:B------:R-:W-:Y:S05]  /*6b60*/  BSYNC B1 ;  /* 0x0000000000017941 */ /* 0x000fea0003800000 */
.L_x_213:
        /* <DEDUP_REMOVED lines=8> */
.L_x_216:
[----:B------:R-:W-:Y:S05]  /*6bf0*/  BSYNC B1 ;  /* 0x0000000000017941 */ /* 0x000fea0003800000 */
.L_x_215:
        /* <DEDUP_REMOVED lines=8> */
.L_x_218:
[----:B------:R-:W-:Y:S05]  /*6c80*/  BSYNC B1 ;  /* 0x0000000000017941 */ /* 0x000fea0003800000 */
.L_x_217:
        /* <DEDUP_REMOVED lines=13> */
.L_x_220:
[----:B------:R-:W-:Y:S05]  /*6d60*/  BSYNC B1 ;  /* 0x0000000000017941 */ /* 0x000fea0003800000 */
.L_x_219:
        /* <DEDUP_REMOVED lines=8> */
.L_x_222:
[----:B------:R-:W-:Y:S05]  /*6df0*/  BSYNC B1 ;  /* 0x0000000000017941 */ /* 0x000fea0003800000 */
.L_x_221:
        /* <DEDUP_REMOVED lines=8> */
.L_x_224:
[----:B------:R-:W-:Y:S05]  /*6e80*/  BSYNC B1 ;  /* 0x0000000000017941 */ /* 0x000fea0003800000 */
.L_x_223:
        /* <DEDUP_REMOVED lines=8> */
.L_x_226:
[----:B------:R-:W-:Y:S05]  /*6f10*/  BSYNC B1 ;  /* 0x0000000000017941 */ /* 0x000fea0003800000 */
.L_x_225:
        /* <DEDUP_REMOVED lines=8> */
.L_x_228:
[----:B------:R-:W-:Y:S05]  /*6fa0*/  BSYNC B1 ;  /* 0x0000000000017941 */ /* 0x000fea0003800000 */
.L_x_227:
        /* <DEDUP_REMOVED lines=13> */
.L_x_230:
[----:B------:R-:W-:Y:S05]  /*7080*/  BSYNC B1 ;  /* 0x0000000000017941 */ /* 0x000fea0003800000 */
.L_x_229:
        /* <DEDUP_REMOVED lines=8> */
.L_x_232:
[----:B------:R-:W-:Y:S05]  /*7110*/  BSYNC B1 ;  /* 0x0000000000017941 */ /* 0x000fea0003800000 */
.L_x_231:
        /* <DEDUP_REMOVED lines=8> */
.L_x_234:
[----:B------:R-:W-:Y:S05]  /*71a0*/  BSYNC B1 ;  /* 0x0000000000017941 */ /* 0x000fea0003800000 */
.L_x_233:
        /* <DEDUP_REMOVED lines=8> */
.L_x_236:
[----:B------:R-:W-:Y:S05]  /*7230*/  BSYNC B1 ;  /* 0x0000000000017941 */ /* 0x000fea0003800000 */
.L_x_235:
        /* <DEDUP_REMOVED lines=8> */
.L_x_238:
[----:B------:R-:W-:Y:S05]  /*72c0*/  BSYNC B1 ;  /* 0x0000000000017941 */ /* 0x000fea0003800000 */
.L_x_237:
        /* <DEDUP_REMOVED lines=13> */
.L_x_240:
[----:B------:R-:W-:Y:S05]  /*73a0*/  BSYNC B1 ;  /* 0x0000000000017941 */ /* 0x000fea0003800000 */
.L_x_239:
        /* <DEDUP_REMOVED lines=8> */
.L_x_242:
[----:B------:R-:W-:Y:S05]  /*7430*/  BSYNC B1 ;  /* 0x0000000000017941 */ /* 0x000fea0003800000 */
.L_x_241:
        /* <DEDUP_REMOVED lines=8> */
.L_x_244:
[----:B------:R-:W-:Y:S05]  /*74c0*/  BSYNC B1 ;  /* 0x0000000000017941 */ /* 0x000fea0003800000 */
.L_x_243:
        /* <DEDUP_REMOVED lines=8> */
.L_x_246:
[----:B------:R-:W-:Y:S05]  /*7550*/  BSYNC B1 ;  /* 0x0000000000017941 */ /* 0x000fea0003800000 */
.L_x_245:
        /* <DEDUP_REMOVED lines=8> */
.L_x_248:
[----:B------:R-:W-:Y:S05]  /*75e0*/  BSYNC B1 ;  /* 0x0000000000017941 */ /* 0x000fea0003800000 */
.L_x_247:
        /* <DEDUP_REMOVED lines=13> */
.L_x_250:
[----:B------:R-:W-:Y:S05]  /*76c0*/  BSYNC B1 ;  /* 0x0000000000017941 */ /* 0x000fea0003800000 */
.L_x_249:
        /* <DEDUP_REMOVED lines=8> */
.L_x_252:
[----:B------:R-:W-:Y:S05]  /*7750*/  BSYNC B1 ;  /* 0x0000000000017941 */ /* 0x000fea0003800000 */
.L_x_251:
        /* <DEDUP_REMOVED lines=8> */
.L_x_254:
[----:B------:R-:W-:Y:S05]  /*77e0*/  BSYNC B1 ;  /* 0x0000000000017941 */ /* 0x000fea0003800000 */
.L_x_253:
        /* <DEDUP_REMOVED lines=8> */
.L_x_256:
[----:B------:R-:W-:Y:S05]  /*7870*/  BSYNC B1 ;  /* 0x0000000000017941 */ /* 0x000fea0003800000 */
.L_x_255:
        /* <DEDUP_REMOVED lines=8> */
.L_x_258:
[----:B------:R-:W-:Y:S05]  /*7900*/  BSYNC B1 ;  /* 0x0000000000017941 */ /* 0x000fea0003800000 */
.L_x_257:
        /* <DEDUP_REMOVED lines=13> */
.L_x_260:
[----:B------:R-:W-:Y:S05]  /*79e0*/  BSYNC B1 ;  /* 0x0000000000017941 */ /* 0x000fea0003800000 */
.L_x_259:
        /* <DEDUP_REMOVED lines=8> */
.L_x_262:
[----:B------:R-:W-:Y:S05]  /*7a70*/  BSYNC B1 ;  /* 0x0000000000017941 */ /* 0x000fea0003800000 */
.L_x_261:
        /* <DEDUP_REMOVED lines=8> */
.L_x_264:
[----:B------:R-:W-:Y:S05]  /*7b00*/  BSYNC B1 ;  /* 0x0000000000017941 */ /* 0x000fea0003800000 */
.L_x_263:
        /* <DEDUP_REMOVED lines=8> */
.L_x_266:
[----:B------:R-:W-:Y:S05]  /*7b90*/  BSYNC B1 ;  /* 0x0000000000017941 */ /* 0x000fea0003800000 */
.L_x_265:
        /* <DEDUP_REMOVED lines=8> */
.L_x_268:
[----:B------:R-:W-:Y:S05]  /*7c20*/  BSYNC B1 ;  /* 0x0000000000017941 */ /* 0x000fea0003800000 */
.L_x_267:
        /* <DEDUP_REMOVED lines=13> */
.L_x_270:
[----:B------:R-:W-:Y:S05]  /*7d00*/  BSYNC B1 ;  /* 0x0000000000017941 */ /* 0x000fea0003800000 */
.L_x_269:
        /* <DEDUP_REMOVED lines=8> */
.L_x_272:
[----:B------:R-:W-:Y:S05]  /*7d90*/  BSYNC B1 ;  /* 0x0000000000017941 */ /* 0x000fea0003800000 */
.L_x_271:
        /* <DEDUP_REMOVED lines=8> */
.L_x_274:
[----:B------:R-:W-:Y:S05]  /*7e20*/  BSYNC B1 ;  /* 0x0000000000017941 */ /* 0x000fea0003800000 */
.L_x_273:
        /* <DEDUP_REMOVED lines=8> */
.L_x_276:
[----:B------:R-:W-:Y:S05]  /*7eb0*/  BSYNC B1 ;  /* 0x0000000000017941 */ /* 0x000fea0003800000 */
.L_x_275:
        /* <DEDUP_REMOVED lines=8> */
.L_x_278:
[----:B------:R-:W-:Y:S05]  /*7f40*/  BSYNC B1 ;  /* 0x0000000000017941 */ /* 0x000fea0003800000 */
.L_x_277:
[----:B-1----:R-:W2:Y:S01]  /*7f50*/  LDL.LU R3, [R1+0x1e0] ;  /* 0x0001e00001037983 */ /* 0x002ea20000300800 */
[C---:B------:R-:W-:Y:S01]  /*7f60*/  ISETP.LT.OR P2, PT, R0.reuse, 0xf2, !P1 ;  /* 0x000000f20000780c */ /* 0x040fe20004f41670 */
[----:B------:R-:W-:Y:S01]  /*7f70*/  BSSY B1, `(.L_x_279) ;  /* 0x000000c000017945 */ /* 0x000fe20003800000 */
[----:B------:R-:W-:Y:S02]  /*7f80*/  ISETP.LT.OR P6, PT, R0, 0xf9, !P1 ;  /* 0x000000f90000780c */ /* 0x000fe40004fc1670 */
[----:B------:R-:W-:Y:S02]  /*7f90*/  IADD3 R163, P3, R160, 0x80, RZ ;  /* 0x00000080a0a37810 */ /* 0x000fe40007f7e0ff */
        /* <DEDUP_REMOVED lines=9> */
.L_x_280:
[----:B------:R-:W-:Y:S05]  /*8030*/  BSYNC B1 ;  /* 0x0000000000017941 */ /* 0x000fea0003800000 */
.L_x_279:
        /* <DEDUP_REMOVED lines=8> */
.L_x_282:
[----:B------:R-:W-:Y:S05]  /*80c0*/  BSYNC B1 ;  /* 0x0000000000017941 */ /* 0x000fea0003800000 */
.L_x_281:
        /* <DEDUP_REMOVED lines=8> */
.L_x_284:
[----:B------:R-:W-:Y:S05]  /*8150*/  BSYNC B1 ;  /* 0x0000000000017941 */ /* 0x000fea0003800000 */
.L_x_283:
        /* <DEDUP_REMOVED lines=8> */
.L_x_286:
[----:B------:R-:W-:Y:S05]  /*81e0*/  BSYNC B1 ;  /* 0x0000000000017941 */ /* 0x000fea0003800000 */
.L_x_285:
[----:B-1----:R-:W2:Y:S01]  /*81f0*/  LDL.LU R3, [R1+0x1f0] ;  /* 0x0001f00001037983 */ /* 0x002ea20000300800 */
[----:B------:R-:W-:Y:S01]  /*8200*/  BSSY B1, `(.L_x_287) ;  /* 0x0000008000017945 */ /* 0x000fe20003800000 */
[----:B------:R-:W-:-:S04]  /*8210*/  IMAD.WIDE.U32 R160, R163, R20, R158 ;  /* 0x00000014a3a07225 */ /* 0x000fc800078e009e */
[----:B--2---:R-:W-:-:S05]  /*8220*/  @!P6 IMAD R3, R3, R17, R2 ;  /* 0x000000110303e224 */ /* 0x004fca00078e0202 */
[----:B------:R1:W-:Y:S01]  /*8230*/  @!P6 STG.E.U8 desc[UR36][R4.64+0xf8], R3 ;  /* 0x0000f8030400e986 */ /* 0x0003e2000c101124 */
[----:B------:R-:W-:Y:S05]  /*8240*/  @P1 BRA `(.L_x_288) ;  /* 0x00000000000c1947 */ /* 0x000fea0003800000 */
[----:B------:R-:W1:Y:S02]  /*8250*/  LDG.E.U8 R16, desc[UR36][R14.64+0xf9] ;  /* 0x0000f9240e107981 */ /* 0x000e64000c1e1100 */
[----:B-1----:R-:W-:-:S05]  /*8260*/  PRMT R3, R16, 0x8880, RZ ;  /* 0x0000888010037816 */ /* 0x002fca00000000ff */
[----:B------:R-:W-:-:S07]  /*8270*/  IMAD R2, R3, R18, RZ ;  /* 0x0000001203027224 */ /* 0x000fce00078e02ff */
.L_x_288:
[----:B------:R-:W-:Y:S05]  /*8280*/  BSYNC B1 ;  /* 0x0000000000017941 */ /* 0x000fea0003800000 */
.L_x_287:
[----:B-1----:R-:W2:Y:S01]  /*8290*/  LDL.LU R3, [R1+0x1f4] ;  /* 0x0001f40001037983 */ /* 0x002ea20000300800 */
[----:B------:R-:W-:Y:S01]  /*82a0*/  IMAD.WIDE.U32 R158, R163, R20, R152 ;  /* 0x00000014a39e7225 */ /* 0x000fe200078e0098 */
[----:B------:R-:W-:Y:S01]  /*82b0*/  ISETP.GE.AND P2, PT, R154, 0x81, PT ;  /* 0x000000819a00780c */ /* 0x000fe20003f46270 */
[----:B------:R-:W-:Y:S01]  /*82c0*/  BSSY B1, `(.L_x_289) ;  /* 0x000000e000017945 */ /* 0x000fe20003800000 */
[-C--:B------:R-:W-:Y:S01]  /*82d0*/  IADD3 R156, P5, P4, R156, R22.reuse, R160 ;  /* 0x000000169c9c7210 */ /* 0x080fe20007cbe0a0 */
[----:B0-----:R-:W-:Y:S01]  /*82e0*/  IMAD.X R15, RZ, RZ, UR9, P3 ;  /* 0x00000009ff0f7e24 */ /* 0x001fe200098e06ff */
[----:B------:R-:W-:Y:S02]  /*82f0*/  ISETP.LT.OR P6, PT, R0, 0x1, !P2 ;  /* 0x000000010000780c */ /* 0x000fe400057c1670 */
[----:B------:R-:W-:Y:S01]  /*8300*/  IADD3 R14, P3, R158, R22, RZ ;  /* 0x000000169e0e7210 */ /* 0x000fe20007f7e0ff */
[----:B------:R-:W-:Y:S02]  /*8310*/  IMAD R20, R15, R20, RZ ;  /* 0x000000140f147224 */ /* 0x000fe400078e02ff */
[----:B--2---:R-:W-:-:S05]  /*8320*/  @!P1 IMAD R3, R3, R17, R2 ;  /* 0x0000001103039224 */ /* 0x004fca00078e0202 */
[----:B------:R0:W-:Y:S01]  /*8330*/  @!P1 STG.E.U8 desc[UR36][R4.64+0xf9], R3 ;  /* 0x0000f90304009986 */ /* 0x0001e2000c101124 */
[C---:B------:R-:W-:Y:S02]  /*8340*/  ISETP.LT.OR P1, PT, R0.reuse, 0xf9, !P0 ;  /* 0x000000f90000780c */ /* 0x040fe40004721670 */
[----:B------:R-:W-:-:S11]  /*8350*/  ISETP.LT.OR P0, PT, R0, 0xfa, !P0 ;  /* 0x000000fa0000780c */ /* 0x000fd60004701670 */
[----:B0-----:R-:W-:Y:S05]  /*8360*/  @P1 BRA `(.L_x_290) ;  /* 0x00000000000c1947 */ /* 0x001fea0003800000 */
[----:B------:R-:W2:Y:S02]  /*8370*/  LDG.E.U8 R16, desc[UR36][R12.64+0xf8] ;  /* 0x0000f8240c107981 */ /* 0x000ea4000c1e1100 */
[----:B--2---:R-:W-:-:S05]  /*8380*/  PRMT R3, R16, 0x8880, RZ ;  /* 0x0000888010037816 */ /* 0x004fca00000000ff */
[----:B------:R-:W-:-:S07]  /*8390*/  IMAD R2, R3, R18, RZ ;  /* 0x0000001203027224 */ /* 0x000fce00078e02ff */
.L_x_290:
[----:B------:R-:W-:Y:S05]  /*83a0*/  BSYNC B1 ;  /* 0x0000000000017941 */ /* 0x000fea0003800000 */
.L_x_289:
[----:B------:R-:W2:Y:S01]  /*83b0*/  LDL.LU R3, [R1+0x1f8] ;  /* 0x0001f80001037983 */ /* 0x000ea20000300800 */
[----:B------:R-:W-:Y:S01]  /*83c0*/  BSSY B1, `(.L_x_291) ;  /* 0x0000008000017945 */ /* 0x000fe20003800000 */
[----:B------:R-:W-:Y:S02]  /*83d0*/  IMAD R21, R163, R21, R20 ;  /* 0x00000015a3157224 */ /* 0x000fe400078e0214 */
[----:B--2---:R-:W-:-:S05]  /*83e0*/  @!P1 IMAD R3, R3, R17, R2 ;  /* 0x0000001103039224 */ /* 0x004fca00078e0202 */
[----:B------:R0:W-:Y:S01]  /*83f0*/  @!P1 STG.E.U8 desc[UR36][R10.64+0xf8], R3 ;  /* 0x0000f8030a009986 */ /* 0x0001e2000c101124 */
[----:B------:R-:W-:Y:S05]  /*8400*/  @P0 BRA `(.L_x_292) ;  /* 0x00000000000c0947 */ /* 0x000fea0003800000 */
[----:B------:R-:W0:Y:S02]  /*8410*/  LDG.E.U8 R16, desc[UR36][R12.64+0xf9] ;  /* 0x0000f9240c107981 */ /* 0x000e24000c1e1100 */
[----:B0-----:R-:W-:-:S05]  /*8420*/  PRMT R3, R16, 0x8880, RZ ;  /* 0x0000888010037816 */ /* 0x001fca00000000ff */
[----:B------:R-:W-:-:S07]  /*8430*/  IMAD R2, R3, R18, RZ ;  /* 0x0000001203027224 */ /* 0x000fce00078e02ff */
.L_x_292:
[----:B------:R-:W-:Y:S05]  /*8440*/  BSYNC B1 ;  /* 0x0000000000017941 */ /* 0x000fea0003800000 */
.L_x_291:
[----:B0-----:R-:W2:Y:S01]  /*8450*/  LDL.LU R3, [R1+0x1fc] ;  /* 0x0001fc0001037983 */ /* 0x001ea20000300800 */
[----:B------:R-:W-:Y:S01]  /*8460*/  BSSY B1, `(.L_x_293) ;  /* 0x0000009000017945 */ /* 0x000fe20003800000 */
[----:B------:R-:W-:Y:S01]  /*8470*/  IADD3.X R15, R23, R159, R21, P3, !PT ;  /* 0x0000009f170f7210 */ /* 0x000fe20001ffe415 */
[----:B------:R-:W-:Y:S02]  /*8480*/  IMAD.IADD R160, R21, 0x1, R161 ;  /* 0x0000000115a07824 */ /* 0x000fe400078e02a1 */
[----:B--2---:R-:W-:-:S05]  /*8490*/  @!P0 IMAD R3, R3, R17, R2 ;  /* 0x0000001103038224 */ /* 0x004fca00078e0202 */
[----:B------:R0:W-:Y:S01]  /*84a0*/  @!P0 STG.E.U8 desc[UR36][R10.64+0xf9], R3 ;  /* 0x0000f9030a008986 */ /* 0x0001e2000c101124 */
[----:B------:R-:W-:Y:S05]  /*84b0*/  @P6 BRA `(.L_x_294) ;  /* 0x00000000000c6947 */ /* 0x000fea0003800000 */
[----:B------:R-:W0:Y:S02]  /*84c0*/  LDG.E.U8 R16, desc[UR36][R14.64] ;  /* 0x000000240e107981 */ /* 0x000e24000c1e1100 */
[----:B0-----:R-:W-:-:S05]  /*84d0*/  PRMT R3, R16, 0x8880, RZ ;  /* 0x0000888010037816 */ /* 0x001fca00000000ff */
[----:B------:R-:W-:-:S07]  /*84e0*/  IMAD R2, R3, R18, RZ ;  /* 0x0000001203027224 */ /* 0x000fce00078e02ff */
.L_x_294:
[----:B------:R-:W-:Y:S05]  /*84f0*/  BSYNC B1 ;  /* 0x0000000000017941 */ /* 0x000fea0003800000 */
.L_x_293:
[----:B------:R-:W-:Y:S01]  /*8500*/  ISETP.LT.OR P3, PT, R0, 0x2, !P2 ;  /* 0x000000020000780c */ /* 0x000fe20005761670 */
[----:B0-----:R-:W-:Y:S01]  /*8510*/  @!P6 IMAD R3, R24, R17, R2 ;  /* 0x000000111803e224 */ /* 0x001fe200078e0202 */
[----:B------:R-:W-:Y:S01]  /*8520*/  ISETP.GE.AND P0, PT, R154, 0x89, PT ;  /* 0x000000899a00780c */ /* 0x000fe20003f06270 */
[----:B------:R-:W-:Y:S01]  /*8530*/  BSSY B1, `(.L_x_295) ;  /* 0x000000b000017945 */ /* 0x000fe20003800000 */
[----:B------:R-:W-:Y:S02]  /*8540*/  IADD3.X R157, R153, R23, R160, P5, P4 ;  /* 0x00000017999d7210 */ /* 0x000fe40002fe84a0 */
[----:B------:R0:W-:Y:S01]  /*8550*/  @!P6 STG.E.U8 desc[UR36][R6.64], R3 ;  /* 0x000000030600e986 */ /* 0x0001e2000c101124 */
[C---:B------:R-:W-:Y:S02]  /*8560*/  ISETP.LT.OR P4, PT, R0.reuse, 0x1, !P0 ;  /* 0x000000010000780c */ /* 0x040fe40004781670 */
[C---:B------:R-:W-:Y:S02]  /*8570*/  ISETP.LT.OR P5, PT, R0.reuse, 0x2, !P0 ;  /* 0x000000020000780c */ /* 0x040fe400047a1670 */
[----:B------:R-:W-:-:S02]  /*8580*/  ISETP.LT.OR P6, PT, R0, 0x9, !P2 ;  /* 0x000000090000780c */ /* 0x000fc400057c1670 */
[----:B------:R-:W-:Y:S01]  /*8590*/  ISETP.LT.OR P1, PT, R0, 0xa, !P2 ;  /* 0x0000000a0000780c */ /* 0x000fe20005721670 */
[----:B------:R-:W-:-:S12]  /*85a0*/  @P3 BRA `(.L_x_296) ;  /* 0x00000000000c3947 */ /* 0x000fd80003800000 */
[----:B------:R-:W0:Y:S02]  /*85b0*/  LDG.E.U8 R16, desc[UR36][R14.64+0x1] ;  /* 0x000001240e107981 */ /* 0x000e24000c1e1100 */
[----:B0-----:R-:W-:-:S05]  /*85c0*/  PRMT R3, R16, 0x8880, RZ ;  /* 0x0000888010037816 */ /* 0x001fca00000000ff */
[----:B------:R-:W-:-:S07]  /*85d0*/  IMAD R2, R3, R18, RZ ;  /* 0x0000001203027224 */ /* 0x000fce00078e02ff */
.L_x_296:
[----:B------:R-:W-:Y:S05]  /*85e0*/  BSYNC B1 ;  /* 0x0000000000017941 */ /* 0x000fea0003800000 */
.L_x_295:
[----:B------:R-:W-:Y:S01]  /*85f0*/  @!P3 IMAD R25, R25, R17, R2 ;  /* 0x000000111919b224 */ /* 0x000fe200078e0202 */
[----:B------:R-:W-:Y:S04]  /*8600*/  BSSY B1, `(.L_x_297) ;  /* 0x0000006000017945 */ /* 0x000fe80003800000 */
[----:B------:R1:W-:Y:S01]  /*8610*/  @!P3 STG.E.U8 desc[UR36][R6.64+0x1], R25 ;  /* 0x000001190600b986 */ /* 0x0003e2000c101124 */
[----:B------:R-:W-:Y:S05]  /*8620*/  @P4 BRA `(.L_x_298) ;  /* 0x00000000000c4947 */ /* 0x000fea0003800000 */
[----:B------:R-:W0:Y:S02]  /*8630*/  LDG.E.U8 R16, desc[UR36][R156.64] ;  /* 0x000000249c107981 */ /* 0x000e24000c1e1100 */
[----:B0-----:R-:W-:-:S05]  /*8640*/  PRMT R3, R16, 0x8880, RZ ;  /* 0x0000888010037816 */ /* 0x001fca00000000ff */
[----:B------:R-:W-:-:S07]  /*8650*/  IMAD R2, R3, R18, RZ ;  /* 0x0000001203027224 */ /* 0x000fce00078e02ff */
.L_x_298:
[----:B------:R-:W-:Y:S05]  /*8660*/  BSYNC B1 ;  /* 0x0000000000017941 */ /* 0x000fea0003800000 */
.L_x_297:
[----:B0-----:R-:W-:Y:S01]  /*8670*/  @!P4 IMAD R3, R26, R17, R2 ;  /* 0x000000111a03c224 */ /* 0x001fe200078e0202 */
[----:B------:R-:W-:Y:S04]  /*8680*/  BSSY B1, `(.L_x_299) ;  /* 0x0000006000017945 */ /* 0x000fe80003800000 */
[----:B------:R0:W-:Y:S01]  /*8690*/  @!P4 STG.E.U8 desc[UR36][R8.64], R3 ;  /* 0x000000030800c986 */ /* 0x0001e2000c101124 */
[----:B------:R-:W-:Y:S05]  /*86a0*/  @P5 BRA `(.L_x_300) ;  /* 0x00000000000c5947 */ /* 0x000fea0003800000 */
[----:B------:R-:W0:Y:S02]  /*86b0*/  LDG.E.U8 R16, desc[UR36][R156.64+0x1] ;  /* 0x000001249c107981 */ /* 0x000e24000c1e1100 */
[----:B0-----:R-:W-:-:S05]  /*86c0*/  PRMT R3, R16, 0x8880, RZ ;  /* 0x0000888010037816 */ /* 0x001fca00000000ff */
[----:B------:R-:W-:-:S07]  /*86d0*/  IMAD R2, R3, R18, RZ ;  /* 0x0000001203027224 */ /* 0x000fce00078e02ff */
.L_x_300:
[----:B------:R-:W-:Y:S05]  /*86e0*/  BSYNC B1 ;  /* 0x0000000000017941 */ /* 0x000fea0003800000 */
.L_x_299:
[----:B------:R-:W-:Y:S01]  /*86f0*/  @!P5 IMAD R27, R27, R17, R2 ;  /* 0x000000111b1bd224 */ /* 0x000fe200078e0202 */
[----:B------:R-:W-:Y:S04]  /*8700*/  BSSY B1, `(.L_x_301) ;  /* 0x0000006000017945 */ /* 0x000fe80003800000 */
[----:B------:R2:W-:Y:S01]  /*8710*/  @!P5 STG.E.U8 desc[UR36][R8.64+0x1], R27 ;  /* 0x0000011b0800d986 */ /* 0x0005e2000c101124 */
[----:B------:R-:W-:Y:S05]  /*8720*/  @P6 BRA `(.L_x_302) ;  /* 0x00000000000c6947 */ /* 0x000fea0003800000 */
[----:B------:R-:W0:Y:S02]  /*8730*/  LDG.E.U8 R16, desc[UR36][R14.64+0x8] ;  /* 0x000008240e107981 */ /* 0x000e24000c1e1100 */
[----:B0-----:R-:W-:-:S05]  /*8740*/  PRMT R3, R16, 0x8880, RZ ;  /* 0x0000888010037816 */ /* 0x001fca00000000ff */
[----:B------:R-:W-:-:S07]  /*8750*/  IMAD R2, R3, R18, RZ ;  /* 0x0000001203027224 */ /* 0x000fce00078e02ff */
.L_x_302:
[----:B------:R-:W-:Y:S05]  /*8760*/  BSYNC B1 ;  /* 0x0000000000017941 */ /* 0x000fea0003800000 */
.L_x_301:
[----:B0-----:R-:W-:Y:S01]  /*8770*/  @!P6 IMAD R3, R28, R17, R2 ;  /* 0x000000111c03e224 */ /* 0x001fe200078e0202 */
[----:B------:R-:W-:Y:S04]  /*8780*/  BSSY B1, `(.L_x_303) ;  /* 0x0000006000017945 */ /* 0x000fe80003800000 */
[----:B------:R0:W-:Y:S01]  /*8790*/  @!P6 STG.E.U8 desc[UR36][R6.64+0x8], R3 ;  /* 0x000008030600e986 */ /* 0x0001e2000c101124 */
[----:B------:R-:W-:Y:S05]  /*87a0*/  @P1 BRA `(.L_x_304) ;  /* 0x00000000000c1947 */ /* 0x000fea0003800000 */
[----:B------:R-:W0:Y:S02]  /*87b0*/  LDG.E.U8 R16, desc[UR36][R14.64+0x9] ;  /* 0x000009240e107981 */ /* 0x000e24000c1e1100 */
[----:B0-----:R-:W-:-:S05]  /*87c0*/  PRMT R3, R16, 0x8880, RZ ;  /* 0x0000888010037816 */ /* 0x001fca00000000ff */
[----:B------:R-:W-:-:S07]  /*87d0*/  IMAD R2, R3, R18, RZ ;  /* 0x0000001203027224 */ /* 0x000fce00078e02ff */
.L_x_304:
[----:B------:R-:W-:Y:S05]  /*87e0*/  BSYNC B1 ;  /* 0x0000000000017941 */ /* 0x000fea0003800000 */
.L_x_303:
[C---:B------:R-:W-:Y:S01]  /*87f0*/  ISETP.LT.OR P4, PT, R0.reuse, 0x9, !P0 ;  /* 0x000000090000780c */ /* 0x040fe20004781670 */
[----:B------:R-:W-:Y:S01]  /*8800*/  @!P1 IMAD R29, R29, R17, R2 ;  /* 0x000000111d1d9224 */ /* 0x000fe200078e0202 */
[----:B------:R-:W-:Y:S01]  /*8810*/  BSSY B1, `(.L_x_305) ;  /* 0x000000a000017945 */ /* 0x000fe20003800000 */
[C---:B------:R-:W-:Y:S02]  /*8820*/  ISETP.LT.OR P3, PT, R0.reuse, 0xa, !P0 ;  /* 0x0000000a0000780c */ /* 0x040fe40004761670 */
[C---:B------:R-:W-:Y:S01]  /*8830*/  ISETP.LT.OR P5, PT, R0.reuse, 0x11, !P2 ;  /* 0x000000110000780c */ /* 0x040fe200057a1670 */
[----:B------:R3:W-:Y:S01]  /*8840*/  @!P1 STG.E.U8 desc[UR36][R6.64+0x9], R29 ;  /* 0x0000091d06009986 */ /* 0x0007e2000c101124 */
[C---:B------:R-:W-:Y:S02]  /*8850*/  ISETP.LT.OR P6, PT, R0.reuse, 0x12, !P2 ;  /* 0x000000120000780c */ /* 0x040fe400057c1670 */
[----:B------:R-:W-:-:S04]  /*8860*/  ISETP.LT.OR P1, PT, R0, 0x11, !P0 ;  /* 0x000000110000780c */ /* 0x000fc80004721670 */
[----:B------:R-:W-:Y:S09]  /*8870*/  @P4 BRA `(.L_x_306) ;  /* 0x00000000000c4947 */ /* 0x000ff20003800000 */
[----:B------:R-:W0:Y:S02]  /*8880*/  LDG.E.U8 R16, desc[UR36][R156.64+0x8] ;  /* 0x000008249c107981 */ /* 0x000e24000c1e1100 */
[----:B0-----:R-:W-:-:S05]  /*8890*/  PRMT R3, R16, 0x8880, RZ ;  /* 0x0000888010037816 */ /* 0x001fca00000000ff */
[----:B------:R-:W-:-:S07]  /*88a0*/  IMAD R2, R3, R18, RZ ;  /* 0x0000001203027224 */ /* 0x000fce00078e02ff */
.L_x_306:
[----:B------:R-:W-:Y:S05]  /*88b0*/  BSYNC B1 ;  /* 0x0000000000017941 */ /* 0x000fea0003800000 */
.L_x_305:
[----:B0-----:R-:W-:Y:S01]  /*88c0*/  @!P4 IMAD R3, R30, R17, R2 ;  /* 0x000000111e03c224 */ /* 0x001fe200078e0202 */
[----:B------:R-:W-:Y:S04]  /*88d0*/  BSSY B1, `(.L_x_307) ;  /* 0x0000006000017945 */ /* 0x000fe80003800000 */
[----:B------:R0:W-:Y:S01]  /*88e0*/  @!P4 STG.E.U8 desc[UR36][R8.64+0x8], R3 ;  /* 0x000008030800c986 */ /* 0x0001e2000c101124 */
[----:B------:R-:W-:Y:S05]  /*88f0*/  @P3 BRA `(.L_x_308) ;  /* 0x00000000000c3947 */ /* 0x000fea0003800000 */
[----:B------:R-:W0:Y:S02]  /*8900*/  LDG.E.U8 R16, desc[UR36][R156.64+0x9] ;  /* 0x000009249c107981 */ /* 0x000e24000c1e1100 */
[----:B0-----:R-:W-:-:S05]  /*8910*/  PRMT R3, R16, 0x8880, RZ ;  /* 0x0000888010037816 */ /* 0x001fca00000000ff */
[----:B------:R-:W-:-:S07]  /*8920*/  IMAD R2, R3, R18, RZ ;  /* 0x0000001203027224 */ /* 0x000fce00078e02ff */
.L_x_308:
[----:B------:R-:W-:Y:S05]  /*8930*/  BSYNC B1 ;  /* 0x0000000000017941 */ /* 0x000fea0003800000 */
.L_x_307:
[----:B------:R-:W-:Y:S01]  /*8940*/  @!P3 IMAD R31, R31, R17, R2 ;  /* 0x000000111f1fb224 */ /* 0x000fe200078e0202 */
[----:B------:R-:W-:Y:S04]  /*8950*/  BSSY B1, `(.L_x_309) ;  /* 0x0000006000017945 */ /* 0x000fe80003800000 */
[----:B------:R4:W-:Y:S01]  /*8960*/  @!P3 STG.E.U8 desc[UR36][R8.64+0x9], R31 ;  /* 0x0000091f0800b986 */ /* 0x0009e2000c101124 */
[----:B------:R-:W-:Y:S05]  /*8970*/  @P5 BRA `(.L_x_310) ;  /* 0x00000000000c5947 */ /* 0x000fea0003800000 */
[----:B------:R-:W0:Y:S02]  /*8980*/  LDG.E.U8 R16, desc[UR36][R14.64+0x10] ;  /* 0x000010240e107981 */ /* 0x000e24000c1e1100 */
[----:B0-----:R-:W-:-:S05]  /*8990*/  PRMT R3, R16, 0x8880, RZ ;  /* 0x0000888010037816 */ /* 0x001fca00000000ff */
[----:B------:R-:W-:-:S07]  /*89a0*/  IMAD R2, R3, R18, RZ ;  /* 0x0000001203027224 */ /* 0x000fce00078e02ff */
.L_x_310:
[----:B------:R-:W-:Y:S05]  /*89b0*/  BSYNC B1 ;  /* 0x0000000000017941 */ /* 0x000fea0003800000 */
.L_x_309:
[----:B0-----:R-:W-:Y:S01]  /*89c0*/  @!P5 IMAD R3, R32, R17, R2 ;  /* 0x000000112003d224 */ /* 0x001fe200078e0202 */
[----:B------:R-:W-:Y:S04]  /*89d0*/  BSSY B1, `(.L_x_311) ;  /* 0x0000006000017945 */ /* 0x000fe80003800000 */
[----:B------:R0:W-:Y:S01]  /*89e0*/  @!P5 STG.E.U8 desc[UR36][R6.64+0x10], R3 ;  /* 0x000010030600d986 */ /* 0x0001e2000c101124 */
[----:B------:R-:W-:Y:S05]  /*89f0*/  @P6 BRA `(.L_x_312) ;  /* 0x00000000000c6947 */ /* 0x000fea0003800000 */
[----:B------:R-:W0:Y:S02]  /*8a00*/  LDG.E.U8 R16, desc[UR36][R14.64+0x11] ;  /* 0x000011240e107981 */ /* 0x000e24000c1e1100 */
[----:B0-----:R-:W-:-:S05]  /*8a10*/  PRMT R3, R16, 0x8880, RZ ;  /* 0x0000888010037816 */ /* 0x001fca00000000ff */
[----:B------:R-:W-:-:S07]  /*8a20*/  IMAD R2, R3, R18, RZ ;  /* 0x0000001203027224 */ /* 0x000fce00078e02ff */
.L_x_312:
[----:B------:R-:W-:Y:S05]  /*8a30*/  BSYNC B1 ;  /* 0x0000000000017941 */ /* 0x000fea0003800000 */
.L_x_311:
[----:B------:R-:W-:Y:S01]  /*8a40*/  @!P6 IMAD R33, R33, R17, R2 ;  /* 0x000000112121e224 */ /* 0x000fe200078e0202 */
[----:B------:R-:W-:Y:S04]  /*8a50*/  BSSY B1, `(.L_x_313) ;  /* 0x0000006000017945 */ /* 0x000fe80003800000 */
[----:B------:R0:W-:Y:S01]  /*8a60*/  @!P6 STG.E.U8 desc[UR36][R6.64+0x11], R33 ;  /* 0x000011210600e986 */ /* 0x0001e2000c101124 */
[----:B------:R-:W-:Y:S05]  /*8a70*/  @P1 BRA `(.L_x_314) ;  /* 0x00000000000c1947 */ /* 0x000fea0003800000 */
[----:B------:R-:W0:Y:S02]  /*8a80*/  LDG.E.U8 R16, desc[UR36][R156.64+0x10] ;  /* 0x000010249c107981 */ /* 0x000e24000c1e1100 */
[----:B0-----:R-:W-:-:S05]  /*8a90*/  PRMT R3, R16, 0x8880, RZ ;  /* 0x0000888010037816 */ /* 0x001fca00000000ff */
[----:B------:R-:W-:-:S07]  /*8aa0*/  IMAD R2, R3, R18, RZ ;  /* 0x0000001203027224 */ /* 0x000fce00078e02ff */
.L_x_314:
[----:B------:R-:W-:Y:S05]  /*8ab0*/  BSYNC B1 ;  /* 0x0000000000017941 */ /* 0x000fea0003800000 */
.L_x_313:
[----:B------:R-:W-:Y:S01]  /*8ac0*/  ISETP.LT.OR P4, PT, R0, 0x12, !P0 ;  /* 0x000000120000780c */ /* 0x000fe20004781670 */
[----:B0-----:R-:W-:Y:S01]  /*8ad0*/  @!P1 IMAD R3, R34, R17, R2 ;  /* 0x0000001122039224 */ /* 0x001fe200078e0202 */
        /* <DEDUP_REMOVED lines=10> */
.L_x_316:
[----:B------:R-:W-:Y:S05]  /*8b80*/  BSYNC B1 ;  /* 0x0000000000017941 */ /* 0x000fea0003800000 */
.L_x_315:
[----:B------:R-:W-:Y:S01]  /*8b90*/  @!P4 IMAD R35, R35, R17, R2 ;  /* 0x000000112323c224 */ /* 0x000fe200078e0202 */
[----:B------:R-:W-:Y:S04]  /*8ba0*/  BSSY B1, `(.L_x_317) ;  /* 0x0000006000017945 */ /* 0x000fe80003800000 */
[----:B------:R0:W-:Y:S01]  /*8bb0*/  @!P4 STG.E.U8 desc[UR36][R8.64+0x11], R35 ;  /* 0x000011230800c986 */ /* 0x0001e2000c101124 */
[----:B------:R-:W-:Y:S05]  /*8bc0*/  @P3 BRA `(.L_x_318) ;  /* 0x00000000000c3947 */ /* 0x000fea0003800000 */
[----:B------:R-:W0:Y:S02]  /*8bd0*/  LDG.E.U8 R16, desc[UR36][R14.64+0x18] ;  /* 0x000018240e107981 */ /* 0x000e24000c1e1100 */
[----:B0-----:R-:W-:-:S05]  /*8be0*/  PRMT R3, R16, 0x8880, RZ ;  /* 0x0000888010037816 */ /* 0x001fca00000000ff */
[----:B------:R-:W-:-:S07]  /*8bf0*/  IMAD R2, R3, R18, RZ ;  /* 0x0000001203027224 */ /* 0x000fce00078e02ff */
.L_x_318:
[----:B------:R-:W-:Y:S05]  /*8c00*/  BSYNC B1 ;  /* 0x0000000000017941 */ /* 0x000fea0003800000 */
.L_x_317:
[----:B0-----:R-:W-:Y:S01]  /*8c10*/  @!P3 IMAD R3, R36, R17, R2 ;  /* 0x000000112403b224 */ /* 0x001fe200078e0202 */
[----:B------:R-:W-:Y:S04]  /*8c20*/  BSSY B1, `(.L_x_319) ;  /* 0x0000006000017945 */ /* 0x000fe80003800000 */
[----:B------:R0:W-:Y:S01]  /*8c30*/  @!P3 STG.E.U8 desc[UR36][R6.64+0x18], R3 ;  /* 0x000018030600b986 */ /* 0x0001e2000c101124 */
[----:B------:R-:W-:Y:S05]  /*8c40*/  @P5 BRA `(.L_x_320) ;  /* 0x00000000000c5947 */ /* 0x000fea0003800000 */
[----:B------:R-:W0:Y:S02]  /*8c50*/  LDG.E.U8 R16, desc[UR36][R14.64+0x19] ;  /* 0x000019240e107981 */ /* 0x000e24000c1e1100 */
[----:B0-----:R-:W-:-:S05]  /*8c60*/  PRMT R3, R16, 0x8880, RZ ;  /* 0x0000888010037816 */ /* 0x001fca00000000ff */
[----:B------:R-:W-:-:S07]  /*8c70*/  IMAD R2, R3, R18, RZ ;  /* 0x0000001203027224 */ /* 0x000fce00078e02ff */
.L_x_320:
[----:B------:R-:W-:Y:S05]  /*8c80*/  BSYNC B1 ;  /* 0x0000000000017941 */ /* 0x000fea0003800000 */
.L_x_319:
[----:B------:R-:W-:Y:S01]  /*8c90*/  @!P5 IMAD R37, R37, R17, R2 ;  /* 0x000000112525d224 */ /* 0x000fe200078e0202 */
[----:B------:R-:W-:Y:S04]  /*8ca0*/  BSSY B1, `(.L_x_321) ;  /* 0x0000006000017945 */ /* 0x000fe80003800000 */
[----:B------:R0:W-:Y:S01]  /*8cb0*/  @!P5 STG.E.U8 desc[UR36][R6.64+0x19], R37 ;  /* 0x000019250600d986 */ /* 0x0001e2000c101124 */
[----:B------:R-:W-:Y:S05]  /*8cc0*/  @P6 BRA `(.L_x_322) ;  /* 0x00000000000c6947 */ /* 0x000fea0003800000 */
[----:B------:R-:W0:Y:S02]  /*8cd0*/  LDG.E.U8 R16, desc[UR36][R156.64+0x18] ;  /* 0x000018249c107981 */ /* 0x000e24000c1e1100 */
[----:B0-----:R-:W-:-:S05]  /*8ce0*/  PRMT R3, R16, 0x8880, RZ ;  /* 0x0000888010037816 */ /* 0x001fca00000000ff */
[----:B------:R-:W-:-:S07]  /*8cf0*/  IMAD R2, R3, R18, RZ ;  /* 0x0000001203027224 */ /* 0x000fce00078e02ff */
.L_x_322:
[----:B------:R-:W-:Y:S05]  /*8d00*/  BSYNC B1 ;  /* 0x0000000000017941 */ /* 0x000fea0003800000 */
.L_x_321:
[----:B0-----:R-:W-:Y:S01]  /*8d10*/  @!P6 IMAD R3, R38, R17, R2 ;  /* 0x000000112603e224 */ /* 0x001fe200078e0202 */
[----:B------:R-:W-:Y:S04]  /*8d20*/  BSSY B1, `(.L_x_323) ;  /* 0x0000006000017945 */ /* 0x000fe80003800000 */
[----:B------:R0:W-:Y:S01]  /*8d30*/  @!P6 STG.E.U8 desc[UR36][R8.64+0x18], R3 ;  /* 0x000018030800e986 */ /* 0x0001e2000c101124 */
[----:B------:R-:W-:Y:S05]  /*8d40*/  @P1 BRA `(.L_x_324) ;  /* 0x00000000000c1947 */ /* 0x000fea0003800000 */
[----:B------:R-:W0:Y:S02]  /*8d50*/  LDG.E.U8 R16, desc[UR36][R156.64+0x19] ;  /* 0x000019249c107981 */ /* 0x000e24000c1e1100 */
[----:B0-----:R-:W-:-:S05]  /*8d60*/  PRMT R3, R16, 0x8880, RZ ;  /* 0x0000888010037816 */ /* 0x001fca00000000ff */
[----:B------:R-:W-:-:S07]  /*8d70*/  IMAD R2, R3, R18, RZ ;  /* 0x0000001203027224 */ /* 0x000fce00078e02ff */
.L_x_324:
[----:B------:R-:W-:Y:S05]  /*8d80*/  BSYNC B1 ;  /* 0x0000000000017941 */ /* 0x000fea0003800000 */
.L_x_323:
        /* <DEDUP_REMOVED lines=12> */
.L_x_326:
[----:B------:R-:W-:Y:S05]  /*8e50*/  BSYNC B1 ;  /* 0x0000000000017941 */ /* 0x000fea0003800000 */
.L_x_325:
[----:B0-----:R-:W-:Y:S01]  /*8e60*/  @!P4 IMAD R3, R40, R17, R2 ;  /* 0x000000112803c224 */ /* 0x001fe200078e0202 */
[----:B------:R-:W-:Y:S04]  /*8e70*/  BSSY B1, `(.L_x_327) ;  /* 0x0000006000017945 */ /* 0x000fe80003800000 */
[----:B------:R0:W-:Y:S01]  /*8e80*/  @!P4 STG.E.U8 desc[UR36][R6.64+0x20], R3 ;  /* 0x000020030600c986 */ /* 0x0001e2000c101124 */
[----:B------:R-:W-:Y:S05]  /*8e90*/  @P3 BRA `(.L_x_328) ;  /* 0x00000000000c3947 */ /* 0x000fea0003800000 */
[----:B------:R-:W0:Y:S02]  /*8ea0*/  LDG.E.U8 R16, desc[UR36][R14.64+0x21] ;  /* 0x000021240e107981 */ /* 0x000e24000c1e1100 */
[----:B0-----:R-:W-:-:S05]  /*8eb0*/  PRMT R3, R16, 0x8880, RZ ;  /* 0x0000888010037816 */ /* 0x001fca00000000ff */
[----:B------:R-:W-:-:S07]  /*8ec0*/  IMAD R2, R3, R18, RZ ;  /* 0x0000001203027224 */ /* 0x000fce00078e02ff */
.L_x_328:
[----:B------:R-:W-:Y:S05]  /*8ed0*/  BSYNC B1 ;  /* 0x0000000000017941 */ /* 0x000fea0003800000 */
.L_x_327:
[----:B------:R-:W-:Y:S01]  /*8ee0*/  @!P3 IMAD R41, R41, R17, R2 ;  /* 0x000000112929b224 */ /* 0x000fe200078e0202 */
[----:B------:R-:W-:Y:S04]  /*8ef0*/  BSSY B1, `(.L_x_329) ;  /* 0x0000006000017945 */ /* 0x000fe80003800000 */
[----:B------:R0:W-:Y:S01]  /*8f00*/  @!P3 STG.E.U8 desc[UR36][R6.64+0x21], R41 ;  /* 0x000021290600b986 */ /* 0x0001e2000c101124 */
[----:B------:R-:W-:Y:S05]  /*8f10*/  @P5 BRA `(.L_x_330) ;  /* 0x00000000000c5947 */ /* 0x000fea0003800000 */
[----:B------:R-:W0:Y:S02]  /*8f20*/  LDG.E.U8 R16, desc[UR36][R156.64+0x20] ;  /* 0x000020249c107981 */ /* 0x000e24000c1e1100 */
[----:B0-----:R-:W-:-:S05]  /*8f30*/  PRMT R3, R16, 0x8880, RZ ;  /* 0x0000888010037816 */ /* 0x001fca00000000ff */
[----:B------:R-:W-:-:S07]  /*8f40*/  IMAD R2, R3, R18, RZ ;  /* 0x0000001203027224 */ /* 0x000fce00078e02ff */
.L_x_330:
[----:B------:R-:W-:Y:S05]  /*8f50*/  BSYNC B1 ;  /* 0x0000000000017941 */ /* 0x000fea0003800000 */
.L_x_329:
[----:B0-----:R-:W-:Y:S01]  /*8f60*/  @!P5 IMAD R3, R42, R17, R2 ;  /* 0x000000112a03d224 */ /* 0x001fe200078e0202 */
[----:B------:R-:W-:Y:S04]  /*8f70*/  BSSY B1, `(.L_x_331) ;  /* 0x0000006000017945 */ /* 0x000fe80003800000 */
[----:B------:R0:W-:Y:S01]  /*8f80*/  @!P5 STG.E.U8 desc[UR36][R8.64+0x20], R3 ;  /* 0x000020030800d986 */ /* 0x0001e2000c101124 */
[----:B------:R-:W-:Y:S05]  /*8f90*/  @P6 BRA `(.L_x_332) ;  /* 0x00000000000c6947 */ /* 0x000fea0003800000 */
[----:B------:R-:W0:Y:S02]  /*8fa0*/  LDG.E.U8 R16, desc[UR36][R156.64+0x21] ;  /* 0x000021249c107981 */ /* 0x000e24000c1e1100 */
[----:B0-----:R-:W-:-:S05]  /*8fb0*/  PRMT R3, R16, 0x8880, RZ ;  /* 0x0000888010037816 */ /* 0x001fca00000000ff */
[----:B------:R-:W-:-:S07]  /*8fc0*/  IMAD R2, R3, R18, RZ ;  /* 0x0000001203027224 */ /* 0x000fce00078e02ff */
.L_x_332:
[----:B------:R-:W-:Y:S05]  /*8fd0*/  BSYNC B1 ;  /* 0x0000000000017941 */ /* 0x000fea0003800000 */
.L_x_331:
[----:B------:R-:W-:Y:S01]  /*8fe0*/  @!P6 IMAD R43, R43, R17, R2 ;  /* 0x000000112b2be224 */ /* 0x000fe200078e0202 */
[----:B------:R-:W-:Y:S04]  /*8ff0*/  BSSY B1, `(.L_x_333) ;  /* 0x0000006000017945 */ /* 0x000fe80003800000 */
[----:B------:R0:W-:Y:S01]  /*9000*/  @!P6 STG.E.U8 desc[UR36][R8.64+0x21], R43 ;  /* 0x0000212b0800e986 */ /* 0x0001e2000c101124 */
[----:B------:R-:W-:Y:S05]  /*9010*/  @P1 BRA `(.L_x_334) ;  /* 0x00000000000c1947 */ /* 0x000fea0003800000 */
[----:B------:R-:W0:Y:S02]  /*9020*/  LDG.E.U8 R16, desc[UR36][R14.64+0x28] ;  /* 0x000028240e107981 */ /* 0x000e24000c1e1100 */
[----:B0-----:R-:W-:-:S05]  /*9030*/  PRMT R3, R16, 0x8880, RZ ;  /* 0x0000888010037816 */ /* 0x001fca00000000ff */
[----:B------:R-:W-:-:S07]  /*9040*/  IMAD R2, R3, R18, RZ ;  /* 0x0000001203027224 */ /* 0x000fce00078e02ff */
.L_x_334:
[----:B------:R-:W-:Y:S05]  /*9050*/  BSYNC B1 ;  /* 0x0000000000017941 */ /* 0x000fea0003800000 */
.L_x_333:
        /* <DEDUP_REMOVED lines=12> */
.L_x_336:
[----:B------:R-:W-:Y:S05]  /*9120*/  BSYNC B1 ;  /* 0x0000000000017941 */ /* 0x000fea0003800000 */
.L_x_335:
[----:B------:R-:W-:Y:S01]  /*9130*/  @!P4 IMAD R45, R45, R17, R2 ;  /* 0x000000112d2dc224 */ /* 0x000fe200078e0202 */
[----:B------:R-:W-:Y:S04]  /*9140*/  BSSY B1, `(.L_x_337) ;  /* 0x0000006000017945 */ /* 0x000fe80003800000 */
[----:B------:R0:W-:Y:S01]  /*9150*/  @!P4 STG.E.U8 desc[UR36][R6.64+0x29], R45 ;  /* 0x0000292d0600c986 */ /* 0x0001e2000c101124 */
[----:B------:R-:W-:Y:S05]  /*9160*/  @P3 BRA `(.L_x_338) ;  /* 0x00000000000c3947 */ /* 0x000fea0003800000 */
[----:B------:R-:W0:Y:S02]  /*9170*/  LDG.E.U8 R16, desc[UR36][R156.64+0x28] ;  /* 0x000028249c107981 */ /* 0x000e24000c1e1100 */
[----:B0-----:R-:W-:-:S05]  /*9180*/  PRMT R3, R16, 0x8880, RZ ;  /* 0x0000888010037816 */ /* 0x001fca00000000ff */
[----:B------:R-:W-:-:S07]  /*9190*/  IMAD R2, R3, R18, RZ ;  /* 0x0000001203027224 */ /* 0x000fce00078e02ff */
.L_x_338:
[----:B------:R-:W-:Y:S05]  /*91a0*/  BSYNC B1 ;  /* 0x0000000000017941 */ /* 0x000fea0003800000 */
.L_x_337:
[----:B0-----:R-:W-:Y:S01]  /*91b0*/  @!P3 IMAD R3, R46, R17, R2 ;  /* 0x000000112e03b224 */ /* 0x001fe200078e0202 */
[----:B------:R-:W-:Y:S04]  /*91c0*/  BSSY B1, `(.L_x_339) ;  /* 0x0000006000017945 */ /* 0x000fe80003800000 */
[----:B------:R0:W-:Y:S01]  /*91d0*/  @!P3 STG.E.U8 desc[UR36][R8.64+0x28], R3 ;  /* 0x000028030800b986 */ /* 0x0001e2000c101124 */
[----:B------:R-:W-:Y:S05]  /*91e0*/  @P5 BRA `(.L_x_340) ;  /* 0x00000000000c5947 */ /* 0x000fea0003800000 */
[----:B------:R-:W0:Y:S02]  /*91f0*/  LDG.E.U8 R16, desc[UR36][R156.64+0x29] ;  /* 0x000029249c107981 */ /* 0x000e24000c1e1100 */
[----:B0-----:R-:W-:-:S05]  /*9200*/  PRMT R3, R16, 0x8880, RZ ;  /* 0x0000888010037816 */ /* 0x001fca00000000ff */
[----:B------:R-:W-:-:S07]  /*9210*/  IMAD R2, R3, R18, RZ ;  /* 0x0000001203027224 */ /* 0x000fce00078e02ff */
.L_x_340:
[----:B------:R-:W-:Y:S05]  /*9220*/  BSYNC B1 ;  /* 0x0000000000017941 */ /* 0x000fea0003800000 */
.L_x_339:
[----:B------:R-:W-:Y:S01]  /*9230*/  @!P5 IMAD R47, R47, R17, R2 ;  /* 0x000000112f2fd224 */ /* 0x000fe200078e0202 */
[----:B------:R-:W-:Y:S04]  /*9240*/  BSSY B1, `(.L_x_341) ;  /* 0x0000006000017945 */ /* 0x000fe80003800000 */
[----:B------:R0:W-:Y:S01]  /*9250*/  @!P5 STG.E.U8 desc[UR36][R8.64+0x29], R47 ;  /* 0x0000292f0800d986 */ /* 0x0001e2000c101124 */
[----:B------:R-:W-:Y:S05]  /*9260*/  @P6 BRA `(.L_x_342) ;  /* 0x00000000000c6947 */ /* 0x000fea0003800000 */
[----:B------:R-:W0:Y:S02]  /*9270*/  LDG.E.U8 R16, desc[UR36][R14.64+0x30] ;  /* 0x000030240e107981 */ /* 0x000e24000c1e1100 */
[----:B0-----:R-:W-:-:S05]  /*9280*/  PRMT R3, R16, 0x8880, RZ ;  /* 0x0000888010037816 */ /* 0x001fca00000000ff */
[----:B------:R-:W-:-:S07]  /*9290*/  IMAD R2, R3, R18, RZ ;  /* 0x0000001203027224 */ /* 0x000fce00078e02ff */
.L_x_342:
[----:B------:R-:W-:Y:S05]  /*92a0*/  BSYNC B1 ;  /* 0x0000000000017941 */ /* 0x000fea0003800000 */
.L_x_341:
[----:B0-----:R-:W-:Y:S01]  /*92b0*/  @!P6 IMAD R3, R48, R17, R2 ;  /* 0x000000113003e224 */ /* 0x001fe200078e0202 */
[----:B------:R-:W-:Y:S04]  /*92c0*/  BSSY B1, `(.L_x_343) ;  /* 0x0000006000017945 */ /* 0x000fe80003800000 */
[----:B------:R0:W-:Y:S01]  /*92d0*/  @!P6 STG.E.U8 desc[UR36][R6.64+0x30], R3 ;  /* 0x000030030600e986 */ /* 0x0001e2000c101124 */
[----:B------:R-:W-:Y:S05]  /*92e0*/  @P1 BRA `(.L_x_344) ;  /* 0x00000000000c1947 */ /* 0x000fea0003800000 */
[----:B------:R-:W0:Y:S02]  /*92f0*/  LDG.E.U8 R16, desc[UR36][R14.64+0x31] ;  /* 0x000031240e107981 */ /* 0x000e24000c1e1100 */
[----:B0-----:R-:W-:-:S05]  /*9300*/  PRMT R3, R16, 0x8880, RZ ;  /* 0x0000888010037816 */ /* 0x001fca00000000ff */
[----:B------:R-:W-:-:S07]  /*9310*/  IMAD R2, R3, R18, RZ ;  /* 0x0000001203027224 */ /* 0x000fce00078e02ff */
.L_x_344:
[----:B------:R-:W-:Y:S05]  /*9320*/  BSYNC B1 ;  /* 0x0000000000017941 */ /* 0x000fea0003800000 */
.L_x_343:
        /* <DEDUP_REMOVED lines=12> */
.L_x_346:
[----:B------:R-:W-:Y:S05]  /*93f0*/  BSYNC B1 ;  /* 0x0000000000017941 */ /* 0x000fea0003800000 */
.L_x_345:
[----:B0-----:R-:W-:Y:S01]  /*9400*/  @!P4 IMAD R3, R50, R17, R2 ;  /* 0x000000113203c224 */ /* 0x001fe200078e0202 */
[----:B------:R-:W-:Y:S04]  /*9410*/  BSSY B1, `(.L_x_347) ;  /* 0x0000006000017945 */ /* 0x000fe80003800000 */
[----:B------:R0:W-:Y:S01]  /*9420*/  @!P4 STG.E.U8 desc[UR36][R8.64+0x30], R3 ;  /* 0x000030030800c986 */ /* 0x0001e2000c101124 */
[----:B------:R-:W-:Y:S05]  /*9430*/  @P3 BRA `(.L_x_348) ;  /* 0x00000000000c3947 */ /* 0x000fea0003800000 */
[----:B------:R-:W0:Y:S02]  /*9440*/  LDG.E.U8 R16, desc[UR36][R156.64+0x31] ;  /* 0x000031249c107981 */ /* 0x000e24000c1e1100 */
[----:B0-----:R-:W-:-:S05]  /*9450*/  PRMT R3, R16, 0x8880, RZ ;  /* 0x0000888010037816 */ /* 0x001fca00000000ff */
[----:B------:R-:W-:-:S07]  /*9460*/  IMAD R2, R3, R18, RZ ;  /* 0x0000001203027224 */ /* 0x000fce00078e02ff */
.L_x_348:
[----:B------:R-:W-:Y:S05]  /*9470*/  BSYNC B1 ;  /* 0x0000000000017941 */ /* 0x000fea0003800000 */
.L_x_347:
[----:B------:R-:W-:Y:S01]  /*9480*/  @!P3 IMAD R51, R51, R17, R2 ;  /* 0x000000113333b224 */ /* 0x000fe200078e0202 */
[----:B------:R-:W-:Y:S04]  /*9490*/  BSSY B1, `(.L_x_349) ;  /* 0x0000006000017945 */ /* 0x000fe80003800000 */
[----:B------:R0:W-:Y:S01]  /*94a0*/  @!P3 STG.E.U8 desc[UR36][R8.64+0x31], R51 ;  /* 0x000031330800b986 */ /* 0x0001e2000c101124 */
[----:B------:R-:W-:Y:S05]  /*94b0*/  @P5 BRA `(.L_x_350) ;  /* 0x00000000000c5947 */ /* 0x000fea0003800000 */
[----:B------:R-:W0:Y:S02]  /*94c0*/  LDG.E.U8 R16, desc[UR36][R14.64+0x38] ;  /* 0x000038240e107981 */ /* 0x000e24000c1e1100 */
[----:B0-----:R-:W-:-:S05]  /*94d0*/  PRMT R3, R16, 0x8880, RZ ;  /* 0x0000888010037816 */ /* 0x001fca00000000ff */
[----:B------:R-:W-:-:S07]  /*94e0*/  IMAD R2, R3, R18, RZ ;  /* 0x0000001203027224 */ /* 0x000fce00078e02ff */
.L_x_350:
[----:B------:R-:W-:Y:S05]  /*94f0*/  BSYNC B1 ;  /* 0x0000000000017941 */ /* 0x000fea0003800000 */
.L_x_349:
[----:B0-----:R-:W-:Y:S01]  /*9500*/  @!P5 IMAD R3, R52, R17, R2 ;  /* 0x000000113403d224 */ /* 0x001fe200078e0202 */
[----:B------:R-:W-:Y:S04]  /*9510*/  BSSY B1, `(.L_x_351) ;  /* 0x0000006000017945 */ /* 0x000fe80003800000 */
[----:B------:R0:W-:Y:S01]  /*9520*/  @!P5 STG.E.U8 desc[UR36][R6.64+0x38], R3 ;  /* 0x000038030600d986 */ /* 0x0001e2000c101124 */
[----:B------:R-:W-:Y:S05]  /*9530*/  @P6 BRA `(.L_x_352) ;  /* 0x00000000000c6947 */ /* 0x000fea0003800000 */
[----:B------:R-:W0:Y:S02]  /*9540*/  LDG.E.U8 R16, desc[UR36][R14.64+0x39] ;  /* 0x000039240e107981 */ /* 0x000e24000c1e1100 */
[----:B0-----:R-:W-:-:S05]  /*9550*/  PRMT R3, R16, 0x8880, RZ ;  /* 0x0000888010037816 */ /* 0x001fca00000000ff */
[----:B------:R-:W-:-:S07]  /*9560*/  IMAD R2, R3, R18, RZ ;  /* 0x0000001203027224 */ /* 0x000fce00078e02ff */
.L_x_352:
[----:B------:R-:W-:Y:S05]  /*9570*/  BSYNC B1 ;  /* 0x0000000000017941 */ /* 0x000fea0003800000 */
.L_x_351:
[----:B------:R-:W-:Y:S01]  /*9580*/  @!P6 IMAD R53, R53, R17, R2 ;  /* 0x000000113535e224 */ /* 0x000fe200078e0202 */
[----:B------:R-:W-:Y:S04]  /*9590*/  BSSY B1, `(.L_x_353) ;  /* 0x0000006000017945 */ /* 0x000fe80003800000 */
[----:B------:R0:W-:Y:S01]  /*95a0*/  @!P6 STG.E.U8 desc[UR36][R6.64+0x39], R53 ;  /* 0x000039350600e986 */ /* 0x0001e2000c101124 */
[----:B------:R-:W-:Y:S05]  /*95b0*/  @P1 BRA `(.L_x_354) ;  /* 0x00000000000c1947 */ /* 0x000fea0003800000 */
[----:B------:R-:W0:Y:S02]  /*95c0*/  LDG.E.U8 R16, desc[UR36][R156.64+0x38] ;  /* 0x000038249c107981 */ /* 0x000e24000c1e1100 */
[----:B0-----:R-:W-:-:S05]  /*95d0*/  PRMT R3, R16, 0x8880, RZ ;  /* 0x0000888010037816 */ /* 0x001fca00000000ff */
[----:B------:R-:W-:-:S07]  /*95e0*/  IMAD R2, R3, R18, RZ ;  /* 0x0000001203027224 */ /* 0x000fce00078e02ff */
.L_x_354:
[----:B------:R-:W-:Y:S05]  /*95f0*/  BSYNC B1 ;  /* 0x0000000000017941 */ /* 0x000fea0003800000 */
.L_x_353:
        /* <DEDUP_REMOVED lines=12> */
.L_x_356:
[----:B------:R-:W-:Y:S05]  /*96c0*/  BSYNC B1 ;  /* 0x0000000000017941 */ /* 0x000fea0003800000 */
.L_x_355:
[----:B------:R-:W-:Y:S01]  /*96d0*/  @!P4 IMAD R55, R55, R17, R2 ;  /* 0x000000113737c224 */ /* 0x000fe200078e0202 */
[----:B------:R-:W-:Y:S04]  /*96e0*/  BSSY B1, `(.L_x_357) ;  /* 0x0000006000017945 */ /* 0x000fe80003800000 */
[----:B------:R0:W-:Y:S01]  /*96f0*/  @!P4 STG.E.U8 desc[UR36][R8.64+0x39], R55 ;  /* 0x000039370800c986 */ /* 0x0001e2000c101124 */
[----:B------:R-:W-:Y:S05]  /*9700*/  @P3 BRA `(.L_x_358) ;  /* 0x00000000000c3947 */ /* 0x000fea0003800000 */
[----:B------:R-:W0:Y:S02]  /*9710*/  LDG.E.U8 R16, desc[UR36][R14.64+0x40] ;  /* 0x000040240e107981 */ /* 0x000e24000c1e1100 */
[----:B0-----:R-:W-:-:S05]  /*9720*/  PRMT R3, R16, 0x8880, RZ ;  /* 0x0000888010037816 */ /* 0x001fca00000000ff */
[----:B------:R-:W-:-:S07]  /*9730*/  IMAD R2, R3, R18, RZ ;  /* 0x0000001203027224 */ /* 0x000fce00078e02ff */
.L_x_358:
[----:B------:R-:W-:Y:S05]  /*9740*/  BSYNC B1 ;  /* 0x0000000000017941 */ /* 0x000fea0003800000 */
.L_x_357:
[----:B0-----:R-:W-:Y:S01]  /*9750*/  @!P3 IMAD R3, R56, R17, R2 ;  /* 0x000000113803b224 */ /* 0x001fe200078e0202 */
[----:B------:R-:W-:Y:S04]  /*9760*/  BSSY B1, `(.L_x_359) ;  /* 0x0000006000017945 */ /* 0x000fe80003800000 */
[----:B------:R0:W-:Y:S01]  /*9770*/  @!P3 STG.E.U8 desc[UR36][R6.64+0x40], R3 ;  /* 0x000040030600b986 */ /* 0x0001e2000c101124 */
[----:B------:R-:W-:Y:S05]  /*9780*/  @P5 BRA `(.L_x_360) ;  /* 0x00000000000c5947 */ /* 0x000fea0003800000 */
[----:B------:R-:W0:Y:S02]  /*9790*/  LDG.E.U8 R16, desc[UR36][R14.64+0x41] ;  /* 0x000041240e107981 */ /* 0x000e24000c1e1100 */
[----:B0-----:R-:W-:-:S05]  /*97a0*/  PRMT R3, R16, 0x8880, RZ ;  /* 0x0000888010037816 */ /* 0x001fca00000000ff */
[----:B------:R-:W-:-:S07]  /*97b0*/  IMAD R2, R3, R18, RZ ;  /* 0x0000001203027224 */ /* 0x000fce00078e02ff */
.L_x_360:
[----:B------:R-:W-:Y:S05]  /*97c0*/  BSYNC B1 ;  /* 0x0000000000017941 */ /* 0x000fea0003800000 */
.L_x_359:
[----:B------:R-:W-:Y:S01]  /*97d0*/  @!P5 IMAD R57, R57, R17, R2 ;  /* 0x000000113939d224 */ /* 0x000fe200078e0202 */
[----:B------:R-:W-:Y:S04]  /*97e0*/  BSSY B1, `(.L_x_361) ;  /* 0x0000006000017945 */ /* 0x000fe80003800000 */
[----:B------:R0:W-:Y:S01]  /*97f0*/  @!P5 STG.E.U8 desc[UR36][R6.64+0x41], R57 ;  /* 0x000041390600d986 */ /* 0x0001e2000c101124 */
[----:B------:R-:W-:Y:S05]  /*9800*/  @P6 BRA `(.L_x_362) ;  /* 0x00000000000c6947 */ /* 0x000fea0003800000 */
[----:B------:R-:W0:Y:S02]  /*9810*/  LDG.E.U8 R16, desc[UR36][R156.64+0x40] ;  /* 0x000040249c107981 */ /* 0x000e24000c1e1100 */
[----:B0-----:R-:W-:-:S05]  /*9820*/  PRMT R3, R16, 0x8880, RZ ;  /* 0x0000888010037816 */ /* 0x001fca00000000ff */
[----:B------:R-:W-:-:S07]  /*9830*/  IMAD R2, R3, R18, RZ ;  /* 0x0000001203027224 */ /* 0x000fce00078e02ff */
.L_x_362:
[----:B------:R-:W-:Y:S05]  /*9840*/  BSYNC B1 ;  /* 0x0000000000017941 */ /* 0x000fea0003800000 */
.L_x_361:
[----:B0-----:R-:W-:Y:S01]  /*9850*/  @!P6 IMAD R3, R58, R17, R2 ;  /* 0x000000113a03e224 */ /* 0x001fe200078e0202 */
[----:B------:R-:W-:Y:S04]  /*9860*/  BSSY B1, `(.L_x_363) ;  /* 0x0000006000017945 */ /* 0x000fe80003800000 */
[----:B------:R0:W-:Y:S01]  /*9870*/  @!P6 STG.E.U8 desc[UR36][R8.64+0x40], R3 ;  /* 0x000040030800e986 */ /* 0x0001e2000c101124 */
[----:B------:R-:W-:Y:S05]  /*9880*/  @P1 BRA `(.L_x_364) ;  /* 0x00000000000c1947 */ /* 0x000fea0003800000 */
[----:B------:R-:W0:Y:S02]  /*9890*/  LDG.E.U8 R16, desc[UR36][R156.64+0x41] ;  /* 0x000041249c107981 */ /* 0x000e24000c1e1100 */
[----:B0-----:R-:W-:-:S05]  /*98a0*/  PRMT R3, R16, 0x8880, RZ ;  /* 0x0000888010037816 */ /* 0x001fca00000000ff */
[----:B------:R-:W-:-:S07]  /*98b0*/  IMAD R2, R3, R18, RZ ;  /* 0x0000001203027224 */ /* 0x000fce00078e02ff */
.L_x_364:
[----:B------:R-:W-:Y:S05]  /*98c0*/  BSYNC B1 ;  /* 0x0000000000017941 */ /* 0x000fea0003800000 */
.L_x_363:
        /* <DEDUP_REMOVED lines=12> */
.L_x_366:
[----:B------:R-:W-:Y:S05]  /*9990*/  BSYNC B1 ;  /* 0x0000000000017941 */ /* 0x000fea0003800000 */
.L_x_365:
[----:B0-----:R-:W-:Y:S01]  /*99a0*/  @!P4 IMAD R3, R60, R17, R2 ;  /* 0x000000113c03c224 */ /* 0x001fe200078e0202 */
[----:B------:R-:W-:Y:S04]  /*99b0*/  BSSY B1, `(.L_x_367) ;  /* 0x0000006000017945 */ /* 0x000fe80003800000 */
[----:B------:R0:W-:Y:S01]  /*99c0*/  @!P4 STG.E.U8 desc[UR36][R6.64+0x48], R3 ;  /* 0x000048030600c986 */ /* 0x0001e2000c101124 */
[----:B------:R-:W-:Y:S05]  /*99d0*/  @P3 BRA `(.L_x_368) ;  /* 0x00000000000c3947 */ /* 0x000fea0003800000 */
[----:B------:R-:W0:Y:S02]  /*99e0*/  LDG.E.U8 R16, desc[UR36][R14.64+0x49] ;  /* 0x000049240e107981 */ /* 0x000e24000c1e1100 */
[----:B0-----:R-:W-:-:S05]  /*99f0*/  PRMT R3, R16, 0x8880, RZ ;  /* 0x0000888010037816 */ /* 0x001fca00000000ff */
[----:B------:R-:W-:-:S07]  /*9a00*/  IMAD R2, R3, R18, RZ ;  /* 0x0000001203027224 */ /* 0x000fce00078e02ff */
.L_x_368:
[----:B------:R-:W-:Y:S05]  /*9a10*/  BSYNC B1 ;  /* 0x0000000000017941 */ /* 0x000fea0003800000 */
.L_x_367:
[----:B------:R-:W-:Y:S01]  /*9a20*/  @!P3 IMAD R61, R61, R17, R2 ;  /* 0x000000113d3db224 */ /* 0x000fe200078e0202 */
[----:B------:R-:W-:Y:S04]  /*9a30*/  BSSY B1, `(.L_x_369) ;  /* 0x0000006000017945 */ /* 0x000fe80003800000 */
[----:B------:R0:W-:Y:S01]  /*9a40*/  @!P3 STG.E.U8 desc[UR36][R6.64+0x49], R61 ;  /* 0x0000493d0600b986 */ /* 0x0001e2000c101124 */
[----:B------:R-:W-:Y:S05]  /*9a50*/  @P5 BRA `(.L_x_370) ;  /* 0x00000000000c5947 */ /* 0x000fea0003800000 */
[----:B------:R-:W0:Y:S02]  /*9a60*/  LDG.E.U8 R16, desc[UR36][R156.64+0x48] ;  /* 0x000048249c107981 */ /* 0x000e24000c1e1100 */
[----:B0-----:R-:W-:-:S05]  /*9a70*/  PRMT R3, R16, 0x8880, RZ ;  /* 0x0000888010037816 */ /* 0x001fca00000000ff */
[----:B------:R-:W-:-:S07]  /*9a80*/  IMAD R2, R3, R18, RZ ;  /* 0x0000001203027224 */ /* 0x000fce00078e02ff */
.L_x_370:
[----:B------:R-:W-:Y:S05]  /*9a90*/  BSYNC B1 ;  /* 0x0000000000017941 */ /* 0x000fea0003800000 */
.L_x_369:
[----:B0-----:R-:W-:Y:S01]  /*9aa0*/  @!P5 IMAD R3, R62, R17, R2 ;  /* 0x000000113e03d224 */ /* 0x001fe200078e0202 */
[----:B------:R-:W-:Y:S04]  /*9ab0*/  BSSY B1, `(.L_x_371) ;  /* 0x0000006000017945 */ /* 0x000fe80003800000 */
[----:B------:R0:W-:Y:S01]  /*9ac0*/  @!P5 STG.E.U8 desc[UR36][R8.64+0x48], R3 ;  /* 0x000048030800d986 */ /* 0x0001e2000c101124 */
[----:B------:R-:W-:Y:S05]  /*9ad0*/  @P6 BRA `(.L_x_372) ;  /* 0x00000000000c6947 */ /* 0x000fea0003800000 */
[----:B------:R-:W0:Y:S02]  /*9ae0*/  LDG.E.U8 R16, desc[UR36][R156.64+0x49] ;  /* 0x000049249c107981 */ /* 0x000e24000c1e1100 */
[----:B0-----:R-:W-:-:S05]  /*9af0*/  PRMT R3, R16, 0x8880, RZ ;  /* 0x0000888010037816 */ /* 0x001fca00000000ff */
[----:B------:R-:W-:-:S07]  /*9b00*/  IMAD R2, R3, R18, RZ ;  /* 0x0000001203027224 */ /* 0x000fce00078e02ff */
.L_x_372:
[----:B------:R-:W-:Y:S05]  /*9b10*/  BSYNC B1 ;  /* 0x0000000000017941 */ /* 0x000fea0003800000 */
.L_x_371:
[----:B------:R-:W-:Y:S01]  /*9b20*/  @!P6 IMAD R63, R63, R17, R2 ;  /* 0x000000113f3fe224 */ /* 0x000fe200078e0202 */
[----:B------:R-:W-:Y:S04]  /*9b30*/  BSSY B1, `(.L_x_373) ;  /* 0x0000006000017945 */ /* 0x000fe80003800000 */
[----:B------:R0:W-:Y:S01]  /*9b40*/  @!P6 STG.E.U8 desc[UR36][R8.64+0x49], R63 ;  /* 0x0000493f0800e986 */ /* 0x0001e2000c101124 */
[----:B------:R-:W-:Y:S05]  /*9b50*/  @P1 BRA `(.L_x_374) ;  /* 0x00000000000c1947 */ /* 0x000fea0003800000 */
[----:B------:R-:W0:Y:S02]  /*9b60*/  LDG.E.U8 R16, desc[UR36][R14.64+0x50] ;  /* 0x000050240e107981 */ /* 0x000e24000c1e1100 */
[----:B0-----:R-:W-:-:S05]  /*9b70*/  PRMT R3, R16, 0x8880, RZ ;  /* 0x0000888010037816 */ /* 0x001fca00000000ff */
[----:B------:R-:W-:-:S07]  /*9b80*/  IMAD R2, R3, R18, RZ ;  /* 0x0000001203027224 */ /* 0x000fce00078e02ff */
.L_x_374:
[----:B------:R-:W-:Y:S05]  /*9b90*/  BSYNC B1 ;  /* 0x0000000000017941 */ /* 0x000fea0003800000 */
.L_x_373:
        /* <DEDUP_REMOVED lines=12> */
.L_x_376:
[----:B------:R-:W-:Y:S05]  /*9c60*/  BSYNC B1 ;  /* 0x0000000000017941 */ /* 0x000fea0003800000 */
.L_x_375:
[----:B------:R-:W-:Y:S01]  /*9c70*/  @!P4 IMAD R65, R65, R17, R2 ;  /* 0x000000114141c224 */ /* 0x000fe200078e0202 */
[----:B------:R-:W-:Y:S04]  /*9c80*/  BSSY B1, `(.L_x_377) ;  /* 0x0000006000017945 */ /* 0x000fe80003800000 */
[----:B------:R0:W-:Y:S01]  /*9c90*/  @!P4 STG.E.U8 desc[UR36][R6.64+0x51], R65 ;  /* 0x000051410600c986 */ /* 0x0001e2000c101124 */
[----:B------:R-:W-:Y:S05]  /*9ca0*/  @P3 BRA `(.L_x_378) ;  /* 0x00000000000c3947 */ /* 0x000fea0003800000 */
[----:B------:R-:W0:Y:S02]  /*9cb0*/  LDG.E.U8 R16, desc[UR36][R156.64+0x50] ;  /* 0x000050249c107981 */ /* 0x000e24000c1e1100 */
[----:B0-----:R-:W-:-:S05]  /*9cc0*/  PRMT R3, R16, 0x8880, RZ ;  /* 0x0000888010037816 */ /* 0x001fca00000000ff */
[----:B------:R-:W-:-:S07]  /*9cd0*/  IMAD R2, R3, R18, RZ ;  /* 0x0000001203027224 */ /* 0x000fce00078e02ff */
.L_x_378:
[----:B------:R-:W-:Y:S05]  /*9ce0*/  BSYNC B1 ;  /* 0x0000000000017941 */ /* 0x000fea0003800000 */
.L_x_377:
[----:B0-----:R-:W-:Y:S01]  /*9cf0*/  @!P3 IMAD R3, R66, R17, R2 ;  /* 0x000000114203b224 */ /* 0x001fe200078e0202 */
[----:B------:R-:W-:Y:S04]  /*9d00*/  BSSY B1, `(.L_x_379) ;  /* 0x0000006000017945 */ /* 0x000fe80003800000 */
[----:B------:R0:W-:Y:S01]  /*9d10*/  @!P3 STG.E.U8 desc[UR36][R8.64+0x50], R3 ;  /* 0x000050030800b986 */ /* 0x0001e2000c101124 */
[----:B------:R-:W-:Y:S05]  /*9d20*/  @P5 BRA `(.L_x_380) ;  /* 0x00000000000c5947 */ /* 0x000fea0003800000 */
[----:B------:R-:W0:Y:S02]  /*9d30*/  LDG.E.U8 R16, desc[UR36][R156.64+0x51] ;  /* 0x000051249c107981 */ /* 0x000e24000c1e1100 */
[----:B0-----:R-:W-:-:S05]  /*9d40*/  PRMT R3, R16, 0x8880, RZ ;  /* 0x0000888010037816 */ /* 0x001fca00000000ff */
[----:B------:R-:W-:-:S07]  /*9d50*/  IMAD R2, R3, R18, RZ ;  /* 0x0000001203027224 */ /* 0x000fce00078e02ff */
.L_x_380:
[----:B------:R-:W-:Y:S05]  /*9d60*/  BSYNC B1 ;  /* 0x0000000000017941 */ /* 0x000fea0003800000 */
.L_x_379:
[----:B------:R-:W-:Y:S01]  /*9d70*/  @!P5 IMAD R67, R67, R17, R2 ;  /* 0x000000114343d224 */ /* 0x000fe200078e0202 */
[----:B------:R-:W-:Y:S04]  /*9d80*/  BSSY B1, `(.L_x_381) ;  /* 0x0000006000017945 */ /* 0x000fe80003800000 */
[----:B------:R0:W-:Y:S01]  /*9d90*/  @!P5 STG.E.U8 desc[UR36][R8.64+0x51], R67 ;  /* 0x000051430800d986 */ /* 0x0001e2000c101124 */
[----:B------:R-:W-:Y:S05]  /*9da0*/  @P6 BRA `(.L_x_382) ;  /* 0x00000000000c6947 */ /* 0x000fea0003800000 */
[----:B------:R-:W0:Y:S02]  /*9db0*/  LDG.E.U8 R16, desc[UR36][R14.64+0x58] ;  /* 0x000058240e107981 */ /* 0x000e24000c1e1100 */
[----:B0-----:R-:W-:-:S05]  /*9dc0*/  PRMT R3, R16, 0x8880, RZ ;  /* 0x0000888010037816 */ /* 0x001fca00000000ff */
[----:B------:R-:W-:-:S07]  /*9dd0*/  IMAD R2, R3, R18, RZ ;  /* 0x0000001203027224 */ /* 0x000fce00078e02ff */
.L_x_382:
[----:B------:R-:W-:Y:S05]  /*9de0*/  BSYNC B1 ;  /* 0x0000000000017941 */ /* 0x000fea0003800000 */
.L_x_381:
[----:B0-----:R-:W-:Y:S01]  /*9df0*/  @!P6 IMAD R3, R68, R17, R2 ;  /* 0x000000114403e224 */ /* 0x001fe200078e0202 */
[----:B------:R-:W-:Y:S04]  /*9e00*/  BSSY B1, `(.L_x_383) ;  /* 0x0000006000017945 */ /* 0x000fe80003800000 */
[----:B------:R0:W-:Y:S01]  /*9e10*/  @!P6 STG.E.U8 desc[UR36][R6.64+0x58], R3 ;  /* 0x000058030600e986 */ /* 0x0001e2000c101124 */
[----:B------:R-:W-:Y:S05]  /*9e20*/  @P1 BRA `(.L_x_384) ;  /* 0x00000000000c1947 */ /* 0x000fea0003800000 */
[----:B------:R-:W0:Y:S02]  /*9e30*/  LDG.E.U8 R16, desc[UR36][R14.64+0x59] ;  /* 0x000059240e107981 */ /* 0x000e24000c1e1100 */
[----:B0-----:R-:W-:-:S05]  /*9e40*/  PRMT R3, R16, 0x8880, RZ ;  /* 0x0000888010037816 */ /* 0x001fca00000000ff */
[----:B------:R-:W-:-:S07]  /*9e50*/  IMAD R2, R3, R18, RZ ;  /* 0x0000001203027224 */ /* 0x000fce00078e02ff */
.L_x_384:
[----:B------:R-:W-:Y:S05]  /*9e60*/  BSYNC B1 ;  /* 0x0000000000017941 */ /* 0x000fea0003800000 */
.L_x_383:
        /* <DEDUP_REMOVED lines=12> */
.L_x_386:
[----:B------:R-:W-:Y:S05]  /*9f30*/  BSYNC B1 ;  /* 0x0000000000017941 */ /* 0x000fea0003800000 */
.L_x_385:
[----:B0-----:R-:W-:Y:S01]  /*9f40*/  @!P4 IMAD R3, R70, R17, R2 ;  /* 0x000000114603c224 */ /* 0x001fe200078e0202 */
[----:B------:R-:W-:Y:S04]  /*9f50*/  BSSY B1, `(.L_x_387) ;  /* 0x0000006000017945 */ /* 0x000fe80003800000 */
[----:B------:R0:W-:Y:S01]  /*9f60*/  @!P4 STG.E.U8 desc[UR36][R8.64+0x58], R3 ;  /* 0x000058030800c986 */ /* 0x0001e2000c101124 */
[----:B------:R-:W-:Y:S05]  /*9f70*/  @P3 BRA `(.L_x_388) ;  /* 0x00000000000c3947 */ /* 0x000fea0003800000 */
[----:B------:R-:W0:Y:S02]  /*9f80*/  LDG.E.U8 R16, desc[UR36][R156.64+0x59] ;  /* 0x000059249c107981 */ /* 0x000e24000c1e1100 */
[----:B0-----:R-:W-:-:S05]  /*9f90*/  PRMT R3, R16, 0x8880, RZ ;  /* 0x0000888010037816 */ /* 0x001fca00000000ff */
[----:B------:R-:W-:-:S07]  /*9fa0*/  IMAD R2, R3, R18, RZ ;  /* 0x0000001203027224 */ /* 0x000fce00078e02ff */
.L_x_388:
[----:B------:R-:W-:Y:S05]  /*9fb0*/  BSYNC B1 ;  /* 0x0000000000017941 */ /* 0x000fea0003800000 */
.L_x_387:
[----:B------:R-:W-:Y:S01]  /*9fc0*/  @!P3 IMAD R71, R71, R17, R2 ;  /* 0x000000114747b224 */ /* 0x000fe200078e0202 */
[----:B------:R-:W-:Y:S04]  /*9fd0*/  BSSY B1, `(.L_x_389) ;  /* 0x0000006000017945 */ /* 0x000fe80003800000 */
[----:B------:R0:W-:Y:S01]  /*9fe0*/  @!P3 STG.E.U8 desc[UR36][R8.64+0x59], R71 ;  /* 0x000059470800b986 */ /* 0x0001e2000c101124 */
[----:B------:R-:W-:Y:S05]  /*9ff0*/  @P5 BRA `(.L_x_390) ;  /* 0x00000000000c5947 */ /* 0x000fea0003800000 */
[----:B------:R-:W0:Y:S02]  /*a000*/  LDG.E.U8 R16, desc[UR36][R14.64+0x60] ;  /* 0x000060240e107981 */ /* 0x000e24000c1e1100 */
[----:B0-----:R-:W-:-:S05]  /*a010*/  PRMT R3, R16, 0x8880, RZ ;  /* 0x0000888010037816 */ /* 0x001fca00000000ff */
[----:B------:R-:W-:-:S07]  /*a020*/  IMAD R2, R3, R18, RZ ;  /* 0x0000001203027224 */ /* 0x000fce00078e02ff */
.L_x_390:
[----:B------:R-:W-:Y:S05]  /*a030*/  BSYNC B1 ;  /* 0x0000000000017941 */ /* 0x000fea0003800000 */
.L_x_389:
[----:B0-----:R-:W-:Y:S01]  /*a040*/  @!P5 IMAD R3, R72, R17, R2 ;  /* 0x000000114803d224 */ /* 0x001fe200078e0202 */
[----:B------:R-:W-:Y:S04]  /*a050*/  BSSY B1, `(.L_x_391) ;  /* 0x0000006000017945 */ /* 0x000fe80003800000 */
[----:B------:R0:W-:Y:S01]  /*a060*/  @!P5 STG.E.U8 desc[UR36][R6.64+0x60], R3 ;  /* 0x000060030600d986 */ /* 0x0001e2000c101124 */
[----:B------:R-:W-:Y:S05]  /*a070*/  @P6 BRA `(.L_x_392) ;  /* 0x00000000000c6947 */ /* 0x000fea0003800000 */
[----:B------:R-:W0:Y:S02]  /*a080*/  LDG.E.U8 R16, desc[UR36][R14.64+0x61] ;  /* 0x000061240e107981 */ /* 0x000e24000c1e1100 */
[----:B0-----:R-:W-:-:S05]  /*a090*/  PRMT R3, R16, 0x8880, RZ ;  /* 0x0000888010037816 */ /* 0x001fca00000000ff */
[----:B------:R-:W-:-:S07]  /*a0a0*/  IMAD R2, R3, R18, RZ ;  /* 0x0000001203027224 */ /* 0x000fce00078e02ff */
.L_x_392:
[----:B------:R-:W-:Y:S05]  /*a0b0*/  BSYNC B1 ;  /* 0x0000000000017941 */ /* 0x000fea0003800000 */
.L_x_391:
[----:B------:R-:W-:Y:S01]  /*a0c0*/  @!P6 IMAD R73, R73, R17, R2 ;  /* 0x000000114949e224 */ /* 0x000fe200078e0202 */
[----:B------:R-:W-:Y:S04]  /*a0d0*/  BSSY B1, `(.L_x_393) ;  /* 0x0000006000017945 */ /* 0x000fe80003800000 */
[----:B------:R0:W-:Y:S01]  /*a0e0*/  @!P6 STG.E.U8 desc[UR36][R6.64+0x61], R73 ;  /* 0x000061490600e986 */ /* 0x0001e2000c101124 */
[----:B------:R-:W-:Y:S05]  /*a0f0*/  @P1 BRA `(.L_x_394) ;  /* 0x00000000000c1947 */ /* 0x000fea0003800000 */
[----:B------:R-:W0:Y:S02]  /*a100*/  LDG.E.U8 R16, desc[UR36][R156.64+0x60] ;  /* 0x000060249c107981 */ /* 0x000e24000c1e1100 */
[----:B0-----:R-:W-:-:S05]  /*a110*/  PRMT R3, R16, 0x8880, RZ ;  /* 0x0000888010037816 */ /* 0x001fca00000000ff */
[----:B------:R-:W-:-:S07]  /*a120*/  IMAD R2, R3, R18, RZ ;  /* 0x0000001203027224 */ /* 0x000fce00078e02ff */
.L_x_394:
[----:B------:R-:W-:Y:S05]  /*a130*/  BSYNC B1 ;  /* 0x0000000000017941 */ /* 0x000fea0003800000 */
.L_x_393:
        /* <DEDUP_REMOVED lines=12> */
.L_x_396:
[----:B------:R-:W-:Y:S05]  /*a200*/  BSYNC B1 ;  /* 0x0000000000017941 */ /* 0x000fea0003800000 */
.L_x_395:
[----:B------:R-:W-:Y:S01]  /*a210*/  @!P4 IMAD R75, R75, R17, R2 ;  /* 0x000000114b4bc224 */ /* 0x000fe200078e0202 */
[----:B------:R-:W-:Y:S04]  /*a220*/  BSSY B1, `(.L_x_397) ;  /* 0x0000006000017945 */ /* 0x000fe80003800000 */
[----:B------:R0:W-:Y:S01]  /*a230*/  @!P4 STG.E.U8 desc[UR36][R8.64+0x61], R75 ;  /* 0x0000614b0800c986 */ /* 0x0001e2000c101124 */
[----:B------:R-:W-:Y:S05]  /*a240*/  @P3 BRA `(.L_x_398) ;  /* 0x00000000000c3947 */ /* 0x000fea0003800000 */
[----:B------:R-:W0:Y:S02]  /*a250*/  LDG.E.U8 R16, desc[UR36][R14.64+0x68] ;  /* 0x000068240e107981 */ /* 0x000e24000c1e1100 */
[----:B0-----:R-:W-:-:S05]  /*a260*/  PRMT R3, R16, 0x8880, RZ ;  /* 0x0000888010037816 */ /* 0x001fca00000000ff */
[----:B------:R-:W-:-:S07]  /*a270*/  IMAD R2, R3, R18, RZ ;  /* 0x0000001203027224 */ /* 0x000fce00078e02ff */
.L_x_398:
[----:B------:R-:W-:Y:S05]  /*a280*/  BSYNC B1 ;  /* 0x0000000000017941 */ /* 0x000fea0003800000 */
.L_x_397:
[----:B0-----:R-:W-:Y:S01]  /*a290*/  @!P3 IMAD R3, R76, R17, R2 ;  /* 0x000000114c03b224 */ /* 0x001fe200078e0202 */
[----:B------:R-:W-:Y:S04]  /*a2a0*/  BSSY B1, `(.L_x_399) ;  /* 0x0000006000017945 */ /* 0x000fe80003800000 */
[----:B------:R0:W-:Y:S01]  /*a2b0*/  @!P3 STG.E.U8 desc[UR36][R6.64+0x68], R3 ;  /* 0x000068030600b986 */ /* 0x0001e2000c101124 */
[----:B------:R-:W-:Y:S05]  /*a2c0*/  @P5 BRA `(.L_x_400) ;  /* 0x00000000000c5947 */ /* 0x000fea0003800000 */
[----:B------:R-:W0:Y:S02]  /*a2d0*/  LDG.E.U8 R16, desc[UR36][R14.64+0x69] ;  /* 0x000069240e107981 */ /* 0x000e24000c1e1100 */
[----:B0-----:R-:W-:-:S05]  /*a2e0*/  PRMT R3, R16, 0x8880, RZ ;  /* 0x0000888010037816 */ /* 0x001fca00000000ff */
[----:B------:R-:W-:-:S07]  /*a2f0*/  IMAD R2, R3, R18, RZ ;  /* 0x0000001203027224 */ /* 0x000fce00078e02ff */
.L_x_400:
[----:B------:R-:W-:Y:S05]  /*a300*/  BSYNC B1 ;  /* 0x0000000000017941 */ /* 0x000fea0003800000 */
.L_x_399:
[----:B------:R-:W-:Y:S01]  /*a310*/  @!P5 IMAD R77, R77, R17, R2 ;  /* 0x000000114d4dd224 */ /* 0x000fe200078e0202 */
[----:B------:R-:W-:Y:S04]  /*a320*/  BSSY B1, `(.L_x_401) ;  /* 0x0000006000017945 */ /* 0x000fe80003800000 */
[----:B------:R0:W-:Y:S01]  /*a330*/  @!P5 STG.E.U8 desc[UR36][R6.64+0x69], R77 ;  /* 0x0000694d0600d986 */ /* 0x0001e2000c101124 */
[----:B------:R-:W-:Y:S05]  /*a340*/  @P6 BRA `(.L_x_402) ;  /* 0x00000000000c6947 */ /* 0x000fea0003800000 */
[----:B------:R-:W0:Y:S02]  /*a350*/  LDG.E.U8 R16, desc[UR36][R156.64+0x68] ;  /* 0x000068249c107981 */ /* 0x000e24000c1e1100 */
[----:B0-----:R-:W-:-:S05]  /*a360*/  PRMT R3, R16, 0x8880, RZ ;  /* 0x0000888010037816 */ /* 0x001fca00000000ff */
[----:B------:R-:W-:-:S07]  /*a370*/  IMAD R2, R3, R18, RZ ;  /* 0x0000001203027224 */ /* 0x000fce00078e02ff */
.L_x_402:
[----:B------:R-:W-:Y:S05]  /*a380*/  BSYNC B1 ;  /* 0x0000000000017941 */ /* 0x000fea0003800000 */
.L_x_401:
[----:B0-----:R-:W-:Y:S01]  /*a390*/  @!P6 IMAD R3, R78, R17, R2 ;  /* 0x000000114e03e224 */ /* 0x001fe200078e0202 */
[----:B------:R-:W-:Y:S04]  /*a3a0*/  BSSY B1, `(.L_x_403) ;  /* 0x0000006000017945 */ /* 0x000fe80003800000 */
[----:B------:R0:W-:Y:S01]  /*a3b0*/  @!P6 STG.E.U8 desc[UR36][R8.64+0x68], R3 ;  /* 0x000068030800e986 */ /* 0x0001e2000c101124 */
[----:B------:R-:W-:Y:S05]  /*a3c0*/  @P1 BRA `(.L_x_404) ;  /* 0x00000000000c1947 */ /* 0x000fea0003800000 */
[----:B------:R-:W0:Y:S02]  /*a3d0*/  LDG.E.U8 R16, desc[UR36][R156.64+0x69] ;  /* 0x000069249c107981 */ /* 0x000e24000c1e1100 */
[----:B0-----:R-:W-:-:S05]  /*a3e0*/  PRMT R3, R16, 0x8880, RZ ;  /* 0x0000888010037816 */ /* 0x001fca00000000ff */
[----:B------:R-:W-:-:S07]  /*a3f0*/  IMAD R2, R3, R18, RZ ;  /* 0x0000001203027224 */ /* 0x000fce00078e02ff */
.L_x_404:
[----:B------:R-:W-:Y:S05]  /*a400*/  BSYNC B1 ;  /* 0x0000000000017941 */ /* 0x000fea0003800000 */
.L_x_403:
        /* <DEDUP_REMOVED lines=12> */
.L_x_406:
[----:B------:R-:W-:Y:S05]  /*a4d0*/  BSYNC B1 ;  /* 0x0000000000017941 */ /* 0x000fea0003800000 */
.L_x_405:
[----:B0-----:R-:W-:Y:S01]  /*a4e0*/  @!P4 IMAD R3, R80, R17, R2 ;  /* 0x000000115003c224 */ /* 0x001fe200078e0202 */
[----:B------:R-:W-:Y:S04]  /*a4f0*/  BSSY B1, `(.L_x_407) ;  /* 0x0000006000017945 */ /* 0x000fe80003800000 */
[----:B------:R0:W-:Y:S01]  /*a500*/  @!P4 STG.E.U8 desc[UR36][R6.64+0x70], R3 ;  /* 0x000070030600c986 */ /* 0x0001e2000c101124 */
[----:B------:R-:W-:Y:S05]  /*a510*/  @P3 BRA `(.L_x_408) ;  /* 0x00000000000c3947 */ /* 0x000fea0003800000 */
[----:B------:R-:W0:Y:S02]  /*a520*/  LDG.E.U8 R16, desc[UR36][R14.64+0x71] ;  /* 0x000071240e107981 */ /* 0x000e24000c1e1100 */
[----:B0-----:R-:W-:-:S05]  /*a530*/  PRMT R3, R16, 0x8880, RZ ;  /* 0x0000888010037816 */ /* 0x001fca00000000ff */
[----:B------:R-:W-:-:S07]  /*a540*/  IMAD R2, R3, R18, RZ ;  /* 0x0000001203027224 */ /* 0x000fce00078e02ff */
.L_x_408:
[----:B------:R-:W-:Y:S05]  /*a550*/  BSYNC B1 ;  /* 0x0000000000017941 */ /* 0x000fea0003800000 */
.L_x_407:
[----:B------:R-:W-:Y:S01]  /*a560*/  @!P3 IMAD R81, R81, R17, R2 ;  /* 0x000000115151b224 */ /* 0x000fe200078e0202 */
[----:B------:R-:W-:Y:S04]  /*a570*/  BSSY B1, `(.L_x_409) ;  /* 0x0000006000017945 */ /* 0x000fe80003800000 */
[----:B------:R0:W-:Y:S01]  /*a580*/  @!P3 STG.E.U8 desc[UR36][R6.64+0x71], R81 ;  /* 0x000071510600b986 */ /* 0x0001e2000c101124 */
[----:B------:R-:W-:Y:S05]  /*a590*/  @P5 BRA `(.L_x_410) ;  /* 0x00000000000c5947 */ /* 0x000fea0003800000 */
[----:B------:R-:W0:Y:S02]  /*a5a0*/  LDG.E.U8 R16, desc[UR36][R156.64+0x70] ;  /* 0x000070249c107981 */ /* 0x000e24000c1e1100 */
[----:B0-----:R-:W-:-:S05]  /*a5b0*/  PRMT R3, R16, 0x8880, RZ ;  /* 0x0000888010037816 */ /* 0x001fca00000000ff */
[----:B------:R-:W-:-:S07]  /*a5c0*/  IMAD R2, R3, R18, RZ ;  /* 0x0000001203027224 */ /* 0x000fce00078e02ff */
.L_x_410:
[----:B------:R-:W-:Y:S05]  /*a5d0*/  BSYNC B1 ;  /* 0x0000000000017941 */ /* 0x000fea0003800000 */
.L_x_409:
[----:B0-----:R-:W-:Y:S01]  /*a5e0*/  @!P5 IMAD R3, R82, R17, R2 ;  /* 0x000000115203d224 */ /* 0x001fe200078e0202 */
[----:B------:R-:W-:Y:S04]  /*a5f0*/  BSSY B1, `(.L_x_411) ;  /* 0x0000006000017945 */ /* 0x000fe80003800000 */
[----:B------:R0:W-:Y:S01]  /*a600*/  @!P5 STG.E.U8 desc[UR36][R8.64+0x70], R3 ;  /* 0x000070030800d986 */ /* 0x0001e2000c101124 */
[----:B------:R-:W-:Y:S05]  /*a610*/  @P6 BRA `(.L_x_412) ;  /* 0x00000000000c6947 */ /* 0x000fea0003800000 */
[----:B------:R-:W0:Y:S02]  /*a620*/  LDG.E.U8 R16, desc[UR36][R156.64+0x71] ;  /* 0x000071249c107981 */ /* 0x000e24000c1e1100 */
[----:B0-----:R-:W-:-:S05]  /*a630*/  PRMT R3, R16, 0x8880, RZ ;  /* 0x0000888010037816 */ /* 0x001fca00000000ff */
[----:B------:R-:W-:-:S07]  /*a640*/  IMAD R2, R3, R18, RZ ;  /* 0x0000001203027224 */ /* 0x000fce00078e02ff */
.L_x_412:
[----:B------:R-:W-:Y:S05]  /*a650*/  BSYNC B1 ;  /* 0x0000000000017941 */ /* 0x000fea0003800000 */
.L_x_411:
[----:B------:R-:W-:Y:S01]  /*a660*/  @!P6 IMAD R83, R83, R17, R2 ;  /* 0x000000115353e224 */ /* 0x000fe200078e0202 */
[----:B------:R-:W-:Y:S04]  /*a670*/  BSSY B1, `(.L_x_413) ;  /* 0x0000006000017945 */ /* 0x000fe80003800000 */
[----:B------:R0:W-:Y:S01]  /*a680*/  @!P6 STG.E.U8 desc[UR36][R8.64+0x71], R83 ;  /* 0x000071530800e986 */ /* 0x0001e2000c101124 */
[----:B------:R-:W-:Y:S05]  /*a690*/  @P1 BRA `(.L_x_414) ;  /* 0x00000000000c1947 */ /* 0x000fea0003800000 */
[----:B------:R-:W0:Y:S02]  /*a6a0*/  LDG.E.U8 R16, desc[UR36][R14.64+0x78] ;  /* 0x000078240e107981 */ /* 0x000e24000c1e1100 */
[----:B0-----:R-:W-:-:S05]  /*a6b0*/  PRMT R3, R16, 0x8880, RZ ;  /* 0x0000888010037816 */ /* 0x001fca00000000ff */
[----:B------:R-:W-:-:S07]  /*a6c0*/  IMAD R2, R3, R18, RZ ;  /* 0x0000001203027224 */ /* 0x000fce00078e02ff */
.L_x_414:
[----:B------:R-:W-:Y:S05]  /*a6d0*/  BSYNC B1 ;  /* 0x0000000000017941 */ /* 0x000fea0003800000 */
.L_x_413:
        /* <DEDUP_REMOVED lines=12> */
.L_x_416:
[----:B------:R-:W-:Y:S05]  /*a7a0*/  BSYNC B1 ;  /* 0x0000000000017941 */ /* 0x000fea0003800000 */
.L_x_415:
[----:B------:R-:W-:Y:S01]  /*a7b0*/  @!P4 IMAD R85, R85, R17, R2 ;  /* 0x000000115555c224 */ /* 0x000fe200078e0202 */
[----:B------:R-:W-:Y:S04]  /*a7c0*/  BSSY B1, `(.L_x_417) ;  /* 0x0000006000017945 */ /* 0x000fe80003800000 */
[----:B------:R0:W-:Y:S01]  /*a7d0*/  @!P4 STG.E.U8 desc[UR36][R6.64+0x79], R85 ;  /* 0x000079550600c986 */ /* 0x0001e2000c101124 */
[----:B------:R-:W-:Y:S05]  /*a7e0*/  @P3 BRA `(.L_x_418) ;  /* 0x00000000000c3947 */ /* 0x000fea0003800000 */
[----:B------:R-:W0:Y:S02]  /*a7f0*/  LDG.E.U8 R16, desc[UR36][R156.64+0x78] ;  /* 0x000078249c107981 */ /* 0x000e24000c1e1100 */
[----:B0-----:R-:W-:-:S05]  /*a800*/  PRMT R3, R16, 0x8880, RZ ;  /* 0x0000888010037816 */ /* 0x001fca00000000ff */
[----:B------:R-:W-:-:S07]  /*a810*/  IMAD R2, R3, R18, RZ ;  /* 0x0000001203027224 */ /* 0x000fce00078e02ff */
.L_x_418:
[----:B------:R-:W-:Y:S05]  /*a820*/  BSYNC B1 ;  /* 0x0000000000017941 */ /* 0x000fea0003800000 */
.L_x_417:
[----:B0-----:R-:W-:Y:S01]  /*a830*/  @!P3 IMAD R3, R86, R17, R2 ;  /* 0x000000115603b224 */ /* 0x001fe200078e0202 */
[----:B------:R-:W-:Y:S04]  /*a840*/  BSSY B1, `(.L_x_419) ;  /* 0x0000006000017945 */ /* 0x000fe80003800000 */
[----:B------:R0:W-:Y:S01]  /*a850*/  @!P3 STG.E.U8 desc[UR36][R8.64+0x78], R3 ;  /* 0x000078030800b986 */ /* 0x0001e2000c101124 */
[----:B------:R-:W-:Y:S05]  /*a860*/  @P5 BRA `(.L_x_420) ;  /* 0x00000000000c5947 */ /* 0x000fea0003800000 */
[----:B------:R-:W0:Y:S02]  /*a870*/  LDG.E.U8 R16, desc[UR36][R156.64+0x79] ;  /* 0x000079249c107981 */ /* 0x000e24000c1e1100 */
[----:B0-----:R-:W-:-:S05]  /*a880*/  PRMT R3, R16, 0x8880, RZ ;  /* 0x0000888010037816 */ /* 0x001fca00000000ff */
[----:B------:R-:W-:-:S07]  /*a890*/  IMAD R2, R3, R18, RZ ;  /* 0x0000001203027224 */ /* 0x000fce00078e02ff */
.L_x_420:
[----:B------:R-:W-:Y:S05]  /*a8a0*/  BSYNC B1 ;  /* 0x0000000000017941 */ /* 0x000fea0003800000 */
.L_x_419:
[----:B------:R-:W-:Y:S01]  /*a8b0*/  @!P5 IMAD R87, R87, R17, R2 ;  /* 0x000000115757d224 */ /* 0x000fe200078e0202 */
[----:B------:R-:W-:Y:S04]  /*a8c0*/  BSSY B1, `(.L_x_421) ;  /* 0x0000006000017945 */ /* 0x000fe80003800000 */
[----:B------:R0:W-:Y:S01]  /*a8d0*/  @!P5 STG.E.U8 desc[UR36][R8.64+0x79], R87 ;  /* 0x000079570800d986 */ /* 0x0001e2000c101124 */
[----:B------:R-:W-:Y:S05]  /*a8e0*/  @P6 BRA `(.L_x_422) ;  /* 0x00000000000c6947 */ /* 0x000fea0003800000 */
[----:B------:R-:W0:Y:S02]  /*a8f0*/  LDG.E.U8 R16, desc[UR36][R14.64+0x80] ;  /* 0x000080240e107981 */ /* 0x000e24000c1e1100 */
[----:B0-----:R-:W-:-:S05]  /*a900*/  PRMT R3, R16, 0x8880, RZ ;  /* 0x0000888010037816 */ /* 0x001fca00000000ff */
[----:B------:R-:W-:-:S07]  /*a910*/  IMAD R2, R3, R18, RZ ;  /* 0x0000001203027224 */ /* 0x000fce00078e02ff */
.L_x_422:
[----:B------:R-:W-:Y:S05]  /*a920*/  BSYNC B1 ;  /* 0x0000000000017941 */ /* 0x000fea0003800000 */
.L_x_421:
[----:B0-----:R-:W-:Y:S01]  /*a930*/  @!P6 IMAD R3, R88, R17, R2 ;  /* 0x000000115803e224 */ /* 0x001fe200078e0202 */
[----:B------:R-:W-:Y:S04]  /*a940*/  BSSY B1, `(.L_x_423) ;  /* 0x0000006000017945 */ /* 0x000fe80003800000 */
[----:B------:R0:W-:Y:S01]  /*a950*/  @!P6 STG.E.U8 desc[UR36][R6.64+0x80], R3 ;  /* 0x000080030600e986 */ /* 0x0001e2000c101124 */
[----:B------:R-:W-:Y:S05]  /*a960*/  @P1 BRA `(.L_x_424) ;  /* 0x00000000000c1947 */ /* 0x000fea0003800000 */
[----:B------:R-:W0:Y:S02]  /*a970*/  LDG.E.U8 R16, desc[UR36][R14.64+0x81] ;  /* 0x000081240e107981 */ /* 0x000e24000c1e1100 */
[----:B0-----:R-:W-:-:S05]  /*a980*/  PRMT R3, R16, 0x8880, RZ ;  /* 0x0000888010037816 */ /* 0x001fca00000000ff */
[----:B------:R-:W-:-:S07]  /*a990*/  IMAD R2, R3, R18, RZ ;  /* 0x0000001203027224 */ /* 0x000fce00078e02ff */
.L_x_424:
[----:B------:R-:W-:Y:S05]  /*a9a0*/  BSYNC B1 ;  /* 0x0000000000017941 */ /* 0x000fea0003800000 */
.L_x_423:
        /* <DEDUP_REMOVED lines=12> */
.L_x_426:
[----:B------:R-:W-:Y:S05]  /*aa70*/  BSYNC B1 ;  /* 0x0000000000017941 */ /* 0x000fea0003800000 */
.L_x_425:
[----:B0-----:R-:W-:Y:S01]  /*aa80*/  @!P4 IMAD R3, R90, R17, R2 ;  /* 0x000000115a03c224 */ /* 0x001fe200078e0202 */
[----:B------:R-:W-:Y:S04]  /*aa90*/  BSSY B1, `(.L_x_427) ;  /* 0x0000006000017945 */ /* 0x000fe80003800000 */
[----:B------:R0:W-:Y:S01]  /*aaa0*/  @!P4 STG.E.U8 desc[UR36][R8.64+0x80], R3 ;  /* 0x000080030800c986 */ /* 0x0001e2000c101124 */
[----:B------:R-:W-:Y:S05]  /*aab0*/  @P3 BRA `(.L_x_428) ;  /* 0x00000000000c3947 */ /* 0x000fea0003800000 */
[----:B------:R-:W0:Y:S02]  /*aac0*/  LDG.E.U8 R16, desc[UR36][R156.64+0x81] ;  /* 0x000081249c107981 */ /* 0x000e24000c1e1100 */
[----:B0-----:R-:W-:-:S05]  /*aad0*/  PRMT R3, R16, 0x8880, RZ ;  /* 0x0000888010037816 */ /* 0x001fca00000000ff */
[----:B------:R-:W-:-:S07]  /*aae0*/  IMAD R2, R3, R18, RZ ;  /* 0x0000001203027224 */ /* 0x000fce00078e02ff */
.L_x_428:
[----:B------:R-:W-:Y:S05]  /*aaf0*/  BSYNC B1 ;  /* 0x0000000000017941 */ /* 0x000fea0003800000 */
.L_x_427:
[----:B------:R-:W-:Y:S01]  /*ab00*/  @!P3 IMAD R91, R91, R17, R2 ;  /* 0x000000115b5bb224 */ /* 0x000fe200078e0202 */
[----:B------:R-:W-:Y:S04]  /*ab10*/  BSSY B1, `(.L_x_429) ;  /* 0x0000006000017945 */ /* 0x000fe80003800000 */
[----:B------:R0:W-:Y:S01]  /*ab20*/  @!P3 STG.E.U8 desc[UR36][R8.64+0x81], R91 ;  /* 0x0000815b0800b986 */ /* 0x0001e2000c101124 */
[----:B------:R-:W-:Y:S05]  /*ab30*/  @P5 BRA `(.L_x_430) ;  /* 0x00000000000c5947 */ /* 0x000fea0003800000 */
[----:B------:R-:W0:Y:S02]  /*ab40*/  LDG.E.U8 R16, desc[UR36][R14.64+0x88] ;  /* 0x000088240e107981 */ /* 0x000e24000c1e1100 */
[----:B0-----:R-:W-:-:S05]  /*ab50*/  PRMT R3, R16, 0x8880, RZ ;  /* 0x0000888010037816 */ /* 0x001fca00000000ff */
[----:B------:R-:W-:-:S07]  /*ab60*/  IMAD R2, R3, R18, RZ ;  /* 0x0000001203027224 */ /* 0x000fce00078e02ff */
.L_x_430:
[----:B------:R-:W-:Y:S05]  /*ab70*/  BSYNC B1 ;  /* 0x0000000000017941 */ /* 0x000fea0003800000 */
.L_x_429:
[----:B0-----:R-:W-:Y:S01]  /*ab80*/  @!P5 IMAD R3, R92, R17, R2 ;  /* 0x000000115c03d224 */ /* 0x001fe200078e0202 */
[----:B------:R-:W-:Y:S04]  /*ab90*/  BSSY B1, `(.L_x_431) ;  /* 0x0000006000017945 */ /* 0x000fe80003800000 */
[----:B------:R0:W-:Y:S01]  /*aba0*/  @!P5 STG.E.U8 desc[UR36][R6.64+0x88], R3 ;  /* 0x000088030600d986 */ /* 0x0001e2000c101124 */
[----:B------:R-:W-:Y:S05]  /*abb0*/  @P6 BRA `(.L_x_432) ;  /* 0x00000000000c6947 */ /* 0x000fea0003800000 */
[----:B------:R-:W0:Y:S02]  /*abc0*/  LDG.E.U8 R16, desc[UR36][R14.64+0x89] ;  /* 0x000089240e107981 */ /* 0x000e24000c1e1100 */
[----:B0-----:R-:W-:-:S05]  /*abd0*/  PRMT R3, R16, 0x8880, RZ ;  /* 0x0000888010037816 */ /* 0x001fca00000000ff */
[----:B------:R-:W-:-:S07]  /*abe0*/  IMAD R2, R3, R18, RZ ;  /* 0x0000001203027224 */ /* 0x000fce00078e02ff */
.L_x_432:
[----:B------:R-:W-:Y:S05]  /*abf0*/  BSYNC B1 ;  /* 0x0000000000017941 */ /* 0x000fea0003800000 */
.L_x_431:
[----:B------:R-:W-:Y:S01]  /*ac00*/  @!P6 IMAD R93, R93, R17, R2 ;  /* 0x000000115d5de224 */ /* 0x000fe200078e0202 */
[----:B------:R-:W-:Y:S04]  /*ac10*/  BSSY B1, `(.L_x_433) ;  /* 0x0000006000017945 */ /* 0x000fe80003800000 */
[----:B------:R0:W-:Y:S01]  /*ac20*/  @!P6 STG.E.U8 desc[UR36][R6.64+0x89], R93 ;  /* 0x0000895d0600e986 */ /* 0x0001e2000c101124 */
[----:B------:R-:W-:Y:S05]  /*ac30*/  @P1 BRA `(.L_x_434) ;  /* 0x00000000000c1947 */ /* 0x000fea0003800000 */
[----:B------:R-:W0:Y:S02]  /*ac40*/  LDG.E.U8 R16, desc[UR36][R156.64+0x88] ;  /* 0x000088249c107981 */ /* 0x000e24000c1e1100 */
[----:B0-----:R-:W-:-:S05]  /*ac50*/  PRMT R3, R16, 0x8880, RZ ;  /* 0x0000888010037816 */ /* 0x001fca00000000ff */
[----:B------:R-:W-:-:S07]  /*ac60*/  IMAD R2, R3, R18, RZ ;  /* 0x0000001203027224 */ /* 0x000fce00078e02ff */
.L_x_434:
[----:B------:R-:W-:Y:S05]  /*ac70*/  BSYNC B1 ;  /* 0x0000000000017941 */ /* 0x000fea0003800000 */
.L_x_433:
        /* <DEDUP_REMOVED lines=12> */
.L_x_436:
[----:B------:R-:W-:Y:S05]  /*ad40*/  BSYNC B1 ;  /* 0x0000000000017941 */ /* 0x000fea0003800000 */
.L_x_435:
[----:B------:R-:W-:Y:S01]  /*ad50*/  @!P4 IMAD R95, R95, R17, R2 ;  /* 0x000000115f5fc224 */ /* 0x000fe200078e0202 */
[----:B------:R-:W-:Y:S04]  /*ad60*/  BSSY B1, `(.L_x_437) ;  /* 0x0000006000017945 */ /* 0x000fe80003800000 */
[----:B------:R0:W-:Y:S01]  /*ad70*/  @!P4 STG.E.U8 desc[UR36][R8.64+0x89], R95 ;  /* 0x0000895f0800c986 */ /* 0x0001e2000c101124 */
[----:B------:R-:W-:Y:S05]  /*ad80*/  @P3 BRA `(.L_x_438) ;  /* 0x00000000000c3947 */ /* 0x000fea0003800000 */
[----:B------:R-:W0:Y:S02]  /*ad90*/  LDG.E.U8 R16, desc[UR36][R14.64+0x90] ;  /* 0x000090240e107981 */ /* 0x000e24000c1e1100 */
[----:B0-----:R-:W-:-:S05]  /*ada0*/  PRMT R3, R16, 0x8880, RZ ;  /* 0x0000888010037816 */ /* 0x001fca00000000ff */
[----:B------:R-:W-:-:S07]  /*adb0*/  IMAD R2, R3, R18, RZ ;  /* 0x0000001203027224 */ /* 0x000fce00078e02ff */
.L_x_438:
[----:B------:R-:W-:Y:S05]  /*adc0*/  BSYNC B1 ;  /* 0x0000000000017941 */ /* 0x000fea0003800000 */
.L_x_437:
[----:B0-----:R-:W-:Y:S01]  /*add0*/  @!P3 IMAD R3, R96, R17, R2 ;  /* 0x000000116003b224 */ /* 0x001fe200078e0202 */
[----:B------:R-:W-:Y:S04]  /*ade0*/  BSSY B1, `(.L_x_439) ;  /* 0x0000006000017945 */ /* 0x000fe80003800000 */
[----:B------:R0:W-:Y:S01]  /*adf0*/  @!P3 STG.E.U8 desc[UR36][R6.64+0x90], R3 ;  /* 0x000090030600b986 */ /* 0x0001e2000c101124 */
[----:B------:R-:W-:Y:S05]  /*ae00*/  @P5 BRA `(.L_x_440) ;  /* 0x00000000000c5947 */ /* 0x000fea0003800000 */
[----:B------:R-:W0:Y:S02]  /*ae10*/  LDG.E.U8 R16, desc[UR36][R14.64+0x91] ;  /* 0x000091240e107981 */ /* 0x000e24000c1e1100 */
[----:B0-----:R-:W-:-:S05]  /*ae20*/  PRMT R3, R16, 0x8880, RZ ;  /* 0x0000888010037816 */ /* 0x001fca00000000ff */
[----:B------:R-:W-:-:S07]  /*ae30*/  IMAD R2, R3, R18, RZ ;  /* 0x0000001203027224 */ /* 0x000fce00078e02ff */
.L_x_440:
[----:B------:R-:W-:Y:S05]  /*ae40*/  BSYNC B1 ;  /* 0x0000000000017941 */ /* 0x000fea0003800000 */
.L_x_439:
[----:B------:R-:W-:Y:S01]  /*ae50*/  @!P5 IMAD R97, R97, R17, R2 ;  /* 0x000000116161d224 */ /* 0x000fe200078e0202 */
[----:B------:R-:W-:Y:S04]  /*ae60*/  BSSY B1, `(.L_x_441) ;  /* 0x0000006000017945 */ /* 0x000fe80003800000 */
[----:B------:R0:W-:Y:S01]  /*ae70*/  @!P5 STG.E.U8 desc[UR36][R6.64+0x91], R97 ;  /* 0x000091610600d986 */ /* 0x0001e2000c101124 */
[----:B------:R-:W-:Y:S05]  /*ae80*/  @P6 BRA `(.L_x_442) ;  /* 0x00000000000c6947 */ /* 0x000fea0003800000 */
[----:B------:R-:W0:Y:S02]  /*ae90*/  LDG.E.U8 R16, desc[UR36][R156.64+0x90] ;  /* 0x000090249c107981 */ /* 0x000e24000c1e1100 */
[----:B0-----:R-:W-:-:S05]  /*aea0*/  PRMT R3, R16, 0x8880, RZ ;  /* 0x0000888010037816 */ /* 0x001fca00000000ff */
[----:B------:R-:W-:-:S07]  /*aeb0*/  IMAD R2, R3, R18, RZ ;  /* 0x0000001203027224 */ /* 0x000fce00078e02ff */
.L_x_442:
[----:B------:R-:W-:Y:S05]  /*aec0*/  BSYNC B1 ;  /* 0x0000000000017941 */ /* 0x000fea0003800000 */
.L_x_441:
[----:B0-----:R-:W-:Y:S01]  /*aed0*/  @!P6 IMAD R3, R98, R17, R2 ;  /* 0x000000116203e224 */ /* 0x001fe200078e0202 */
[----:B------:R-:W-:Y:S04]  /*aee0*/  BSSY B1, `(.L_x_443) ;  /* 0x0000006000017945 */ /* 0x000fe80003800000 */
[----:B------:R0:W-:Y:S01]  /*aef0*/  @!P6 STG.E.U8 desc[UR36][R8.64+0x90], R3 ;  /* 0x000090030800e986 */ /* 0x0001e2000c101124 */
[----:B------:R-:W-:Y:S05]  /*af00*/  @P1 BRA `(.L_x_444) ;  /* 0x00000000000c1947 */ /* 0x000fea0003800000 */
[----:B------:R-:W0:Y:S02]  /*af10*/  LDG.E.U8 R16, desc[UR36][R156.64+0x91] ;  /* 0x000091249c107981 */ /* 0x000e24000c1e1100 */
[----:B0-----:R-:W-:-:S05]  /*af20*/  PRMT R3, R16, 0x8880, RZ ;  /* 0x0000888010037816 */ /* 0x001fca00000000ff */
[----:B------:R-:W-:-:S07]  /*af30*/  IMAD R2, R3, R18, RZ ;  /* 0x0000001203027224 */ /* 0x000fce00078e02ff */
.L_x_444:
[----:B------:R-:W-:Y:S05]  /*af40*/  BSYNC B1 ;  /* 0x0000000000017941 */ /* 0x000fea0003800000 */
.L_x_443:
        /* <DEDUP_REMOVED lines=12> */
.L_x_446:
[----:B------:R-:W-:Y:S05]  /*b010*/  BSYNC B1 ;  /* 0x0000000000017941 */ /* 0x000fea0003800000 */
.L_x_445:
[----:B0-----:R-:W-:Y:S01]  /*b020*/  @!P4 IMAD R3, R100, R17, R2 ;  /* 0x000000116403c224 */ /* 0x001fe200078e0202 */
[----:B------:R-:W-:Y:S04]  /*b030*/  BSSY B1, `(.L_x_447) ;  /* 0x0000006000017945 */ /* 0x000fe80003800000 */
[----:B------:R0:W-:Y:S01]  /*b040*/  @!P4 STG.E.U8 desc[UR36][R6.64+0x98], R3 ;  /* 0x000098030600c986 */ /* 0x0001e2000c101124 */
[----:B------:R-:W-:Y:S05]  /*b050*/  @P3 BRA `(.L_x_448) ;  /* 0x00000000000c3947 */ /* 0x000fea0003800000 */
[----:B------:R-:W0:Y:S02]  /*b060*/  LDG.E.U8 R16, desc[UR36][R14.64+0x99] ;  /* 0x000099240e107981 */ /* 0x000e24000c1e1100 */
[----:B0-----:R-:W-:-:S05]  /*b070*/  PRMT R3, R16, 0x8880, RZ ;  /* 0x0000888010037816 */ /* 0x001fca00000000ff */
[----:B------:R-:W-:-:S07]  /*b080*/  IMAD R2, R3, R18, RZ ;  /* 0x0000001203027224 */ /* 0x000fce00078e02ff */
.L_x_448:
[----:B------:R-:W-:Y:S05]  /*b090*/  BSYNC B1 ;  /* 0x0000000000017941 */ /* 0x000fea0003800000 */
.L_x_447:
[----:B------:R-:W-:Y:S01]  /*b0a0*/  @!P3 IMAD R101, R101, R17, R2 ;  /* 0x000000116565b224 */ /* 0x000fe200078e0202 */
[----:B------:R-:W-:Y:S04]  /*b0b0*/  BSSY B1, `(.L_x_449) ;  /* 0x0000006000017945 */ /* 0x000fe80003800000 */
[----:B------:R0:W-:Y:S01]  /*b0c0*/  @!P3 STG.E.U8 desc[UR36][R6.64+0x99], R101 ;  /* 0x000099650600b986 */ /* 0x0001e2000c101124 */
[----:B------:R-:W-:Y:S05]  /*b0d0*/  @P5 BRA `(.L_x_450) ;  /* 0x00000000000c5947 */ /* 0x000fea0003800000 */
[----:B------:R-:W0:Y:S02]  /*b0e0*/  LDG.E.U8 R16, desc[UR36][R156.64+0x98] ;  /* 0x000098249c107981 */ /* 0x000e24000c1e1100 */
[----:B0-----:R-:W-:-:S05]  /*b0f0*/  PRMT R3, R16, 0x8880, RZ ;  /* 0x0000888010037816 */ /* 0x001fca00000000ff */
[----:B------:R-:W-:-:S07]  /*b100*/  IMAD R2, R3, R18, RZ ;  /* 0x0000001203027224 */ /* 0x000fce00078e02ff */
.L_x_450:
[----:B------:R-:W-:Y:S05]  /*b110*/  BSYNC B1 ;  /* 0x0000000000017941 */ /* 0x000fea0003800000 */
.L_x_449:
[----:B0-----:R-:W-:Y:S01]  /*b120*/  @!P5 IMAD R3, R102, R17, R2 ;  /* 0x000000116603d224 */ /* 0x001fe200078e0202 */
[----:B------:R-:W-:Y:S04]  /*b130*/  BSSY B1, `(.L_x_451) ;  /* 0x0000006000017945 */ /* 0x000fe80003800000 */
[----:B------:R0:W-:Y:S01]  /*b140*/  @!P5 STG.E.U8 desc[UR36][R8.64+0x98], R3 ;  /* 0x000098030800d986 */ /* 0x0001e2000c101124 */
[----:B------:R-:W-:Y:S05]  /*b150*/  @P6 BRA `(.L_x_452) ;  /* 0x00000000000c6947 */ /* 0x000fea0003800000 */
[----:B------:R-:W0:Y:S02]  /*b160*/  LDG.E.U8 R16, desc[UR36][R156.64+0x99] ;  /* 0x000099249c107981 */ /* 0x000e24000c1e1100 */
[----:B0-----:R-:W-:-:S05]  /*b170*/  PRMT R3, R16, 0x8880, RZ ;  /* 0x0000888010037816 */ /* 0x001fca00000000ff */
[----:B------:R-:W-:-:S07]  /*b180*/  IMAD R2, R3, R18, RZ ;  /* 0x0000001203027224 */ /* 0x000fce00078e02ff */
.L_x_452:
[----:B------:R-:W-:Y:S05]  /*b190*/  BSYNC B1 ;  /* 0x0000000000017941 */ /* 0x000fea0003800000 */
.L_x_451:
[----:B------:R-:W-:Y:S01]  /*b1a0*/  @!P6 IMAD R103, R103, R17, R2 ;  /* 0x000000116767e224 */ /* 0x000fe200078e0202 */
[----:B------:R-:W-:Y:S04]  /*b1b0*/  BSSY B1, `(.L_x_453) ;  /* 0x0000006000017945 */ /* 0x000fe80003800000 */
[----:B------:R0:W-:Y:S01]  /*b1c0*/  @!P6 STG.E.U8 desc[UR36][R8.64+0x99], R103 ;  /* 0x000099670800e986 */ /* 0x0001e2000c101124 */
[----:B------:R-:W-:Y:S05]  /*b1d0*/  @P1 BRA `(.L_x_454) ;  /* 0x00000000000c1947 */ /* 0x000fea0003800000 */
[----:B------:R-:W0:Y:S02]  /*b1e0*/  LDG.E.U8 R16, desc[UR36][R14.64+0xa0] ;  /* 0x0000a0240e107981 */ /* 0x000e24000c1e1100 */
[----:B0-----:R-:W-:-:S05]  /*b1f0*/  PRMT R3, R16, 0x8880, RZ ;  /* 0x0000888010037816 */ /* 0x001fca00000000ff */
[----:B------:R-:W-:-:S07]  /*b200*/  IMAD R2, R3, R18, RZ ;  /* 0x0000001203027224 */ /* 0x000fce00078e02ff */
.L_x_454:
[----:B------:R-:W-:Y:S05]  /*b210*/  BSYNC B1 ;  /* 0x0000000000017941 */ /* 0x000fea0003800000 */
.L_x_453:
        /* <DEDUP_REMOVED lines=12> */
.L_x_456:
[----:B------:R-:W-:Y:S05]  /*b2e0*/  BSYNC B1 ;  /* 0x0000000000017941 */ /* 0x000fea0003800000 */
.L_x_455:
[----:B------:R-:W-:Y:S01]  /*b2f0*/  @!P4 IMAD R105, R105, R17, R2 ;  /* 0x000000116969c224 */ /* 0x000fe200078e0202 */
[----:B------:R-:W-:Y:S04]  /*b300*/  BSSY B1, `(.L_x_457) ;  /* 0x0000006000017945 */ /* 0x000fe80003800000 */
[----:B------:R0:W-:Y:S01]  /*b310*/  @!P4 STG.E.U8 desc[UR36][R6.64+0xa1], R105 ;  /* 0x0000a1690600c986 */ /* 0x0001e2000c101124 */
[----:B------:R-:W-:Y:S05]  /*b320*/  @P3 BRA `(.L_x_458) ;  /* 0x00000000000c3947 */ /* 0x000fea0003800000 */
[----:B------:R-:W0:Y:S02]  /*b330*/  LDG.E.U8 R16, desc[UR36][R156.64+0xa0] ;  /* 0x0000a0249c107981 */ /* 0x000e24000c1e1100 */
[----:B0-----:R-:W-:-:S05]  /*b340*/  PRMT R3, R16, 0x8880, RZ ;  /* 0x0000888010037816 */ /* 0x001fca00000000ff */
[----:B------:R-:W-:-:S07]  /*b350*/  IMAD R2, R3, R18, RZ ;  /* 0x0000001203027224 */ /* 0x000fce00078e02ff */
.L_x_458:
[----:B------:R-:W-:Y:S05]  /*b360*/  BSYNC B1 ;  /* 0x0000000000017941 */ /* 0x000fea0003800000 */
.L_x_457:
[----:B0-----:R-:W-:Y:S01]  /*b370*/  @!P3 IMAD R3, R106, R17, R2 ;  /* 0x000000116a03b224 */ /* 0x001fe200078e0202 */
[----:B------:R-:W-:Y:S04]  /*b380*/  BSSY B1, `(.L_x_459) ;  /* 0x0000006000017945 */ /* 0x000fe80003800000 */
[----:B------:R0:W-:Y:S01]  /*b390*/  @!P3 STG.E.U8 desc[UR36][R8.64+0xa0], R3 ;  /* 0x0000a0030800b986 */ /* 0x0001e2000c101124 */
[----:B------:R-:W-:Y:S05]  /*b3a0*/  @P5 BRA `(.L_x_460) ;  /* 0x00000000000c5947 */ /* 0x000fea0003800000 */
[----:B------:R-:W0:Y:S02]  /*b3b0*/  LDG.E.U8 R16, desc[UR36][R156.64+0xa1] ;  /* 0x0000a1249c107981 */ /* 0x000e24000c1e1100 */
[----:B0-----:R-:W-:-:S05]  /*b3c0*/  PRMT R3, R16, 0x8880, RZ ;  /* 0x0000888010037816 */ /* 0x001fca00000000ff */
[----:B------:R-:W-:-:S07]  /*b3d0*/  IMAD R2, R3, R18, RZ ;  /* 0x0000001203027224 */ /* 0x000fce00078e02ff */
.L_x_460:
[----:B------:R-:W-:Y:S05]  /*b3e0*/  BSYNC B1 ;  /* 0x0000000000017941 */ /* 0x000fea0003800000 */
.L_x_459:
[----:B------:R-:W-:Y:S01]  /*b3f0*/  @!P5 IMAD R107, R107, R17, R2 ;  /* 0x000000116b6bd224 */ /* 0x000fe200078e0202 */
[----:B------:R-:W-:Y:S04]  /*b400*/  BSSY B1, `(.L_x_461) ;  /* 0x0000006000017945 */ /* 0x000fe80003800000 */
[----:B------:R0:W-:Y:S01]  /*b410*/  @!P5 STG.E.U8 desc[UR36][R8.64+0xa1], R107 ;  /* 0x0000a16b0800d986 */ /* 0x0001e2000c101124 */
[----:B------:R-:W-:Y:S05]  /*b420*/  @P6 BRA `(.L_x_462) ;  /* 0x00000000000c6947 */ /* 0x000fea0003800000 */
[----:B------:R-:W0:Y:S02]  /*b430*/  LDG.E.U8 R16, desc[UR36][R14.64+0xa8] ;  /* 0x0000a8240e107981 */ /* 0x000e24000c1e1100 */
[----:B0-----:R-:W-:-:S05]  /*b440*/  PRMT R3, R16, 0x8880, RZ ;  /* 0x0000888010037816 */ /* 0x001fca00000000ff */
[----:B------:R-:W-:-:S07]  /*b450*/  IMAD R2, R3, R18, RZ ;  /* 0x0000001203027224 */ /* 0x000fce00078e02ff */
.L_x_462:
[----:B------:R-:W-:Y:S05]  /*b460*/  BSYNC B1 ;  /* 0x0000000000017941 */ /* 0x000fea0003800000 */
.L_x_461:
[----:B0-----:R-:W-:Y:S01]  /*b470*/  @!P6 IMAD R3, R108, R17, R2 ;  /* 0x000000116c03e224 */ /* 0x001fe200078e0202 */
[----:B------:R-:W-:Y:S04]  /*b480*/  BSSY B1, `(.L_x_463) ;  /* 0x0000006000017945 */ /* 0x000fe80003800000 */
[----:B------:R0:W-:Y:S01]  /*b490*/  @!P6 STG.E.U8 desc[UR36][R6.64+0xa8], R3 ;  /* 0x0000a8030600e986 */ /* 0x0001e2000c101124 */
[----:B------:R-:W-:Y:S05]  /*b4a0*/  @P1 BRA `(.L_x_464) ;  /* 0x00000000000c1947 */ /* 0x000fea0003800000 */
[----:B------:R-:W0:Y:S02]  /*b4b0*/  LDG.E.U8 R16, desc[UR36][R14.64+0xa9] ;  /* 0x0000a9240e107981 */ /* 0x000e24000c1e1100 */
[----:B0-----:R-:W-:-:S05]  /*b4c0*/  PRMT R3, R16, 0x8880, RZ ;  /* 0x0000888010037816 */ /* 0x001fca00000000ff */
[----:B------:R-:W-:-:S07]  /*b4d0*/  IMAD R2, R3, R18, RZ ;  /* 0x0000001203027224 */ /* 0x000fce00078e02ff */
.L_x_464:
[----:B------:R-:W-:Y:S05]  /*b4e0*/  BSYNC B1 ;  /* 0x0000000000017941 */ /* 0x000fea0003800000 */
.L_x_463:
        /* <DEDUP_REMOVED lines=12> */
.L_x_466:
[----:B------:R-:W-:Y:S05]  /*b5b0*/  BSYNC B1 ;  /* 0x0000000000017941 */ /* 0x000fea0003800000 */
.L_x_465:
[----:B0-----:R-:W-:Y:S01]  /*b5c0*/  @!P4 IMAD R3, R110, R17, R2 ;  /* 0x000000116e03c224 */ /* 0x001fe200078e0202 */
[----:B------:R-:W-:Y:S04]  /*b5d0*/  BSSY B1, `(.L_x_467) ;  /* 0x0000006000017945 */ /* 0x000fe80003800000 */
[----:B------:R0:W-:Y:S01]  /*b5e0*/  @!P4 STG.E.U8 desc[UR36][R8.64+0xa8], R3 ;  /* 0x0000a8030800c986 */ /* 0x0001e2000c101124 */
[----:B------:R-:W-:Y:S05]  /*b5f0*/  @P3 BRA `(.L_x_468) ;  /* 0x00000000000c3947 */ /* 0x000fea0003800000 */
[----:B------:R-:W0:Y:S02]  /*b600*/  LDG.E.U8 R16, desc[UR36][R156.64+0xa9] ;  /* 0x0000a9249c107981 */ /* 0x000e24000c1e1100 */
[----:B0-----:R-:W-:-:S05]  /*b610*/  PRMT R3, R16, 0x8880, RZ ;  /* 0x0000888010037816 */ /* 0x001fca00000000ff */
[----:B------:R-:W-:-:S07]  /*b620*/  IMAD R2, R3, R18, RZ ;  /* 0x0000001203027224 */ /* 0x000fce00078e02ff */
.L_x_468:
[----:B------:R-:W-:Y:S05]  /*b630*/  BSYNC B1 ;  /* 0x0000000000017941 */ /* 0x000fea0003800000 */
.L_x_467:
[----:B------:R-:W-:Y:S01]  /*b640*/  @!P3 IMAD R111, R111, R17, R2 ;  /* 0x000000116f6fb224 */ /* 0x000fe200078e0202 */
[----:B------:R-:W-:Y:S04]  /*b650*/  BSSY B1, `(.L_x_469) ;  /* 0x0000006000017945 */ /* 0x000fe80003800000 */
[----:B------:R0:W-:Y:S01]  /*b660*/  @!P3 STG.E.U8 desc[UR36][R8.64+0xa9], R111 ;  /* 0x0000a96f0800b986 */ /* 0x0001e2000c101124 */
[----:B------:R-:W-:Y:S05]  /*b670*/  @P5 BRA `(.L_x_470) ;  /* 0x00000000000c5947 */ /* 0x000fea0003800000 */
[----:B------:R-:W0:Y:S02]  /*b680*/  LDG.E.U8 R16, desc[UR36][R14.64+0xb0] ;  /* 0x0000b0240e107981 */ /* 0x000e24000c1e1100 */
[----:B0-----:R-:W-:-:S05]  /*b690*/  PRMT R3, R16, 0x8880, RZ ;  /* 0x0000888010037816 */ /* 0x001fca00000000ff */
[----:B------:R-:W-:-:S07]  /*b6a0*/  IMAD R2, R3, R18, RZ ;  /* 0x0000001203027224 */ /* 0x000fce00078e02ff */
.L_x_470:
[----:B------:R-:W-:Y:S05]  /*b6b0*/  BSYNC B1 ;  /* 0x0000000000017941 */ /* 0x000fea0003800000 */
.L_x_469:
[----:B0-----:R-:W-:Y:S01]  /*b6c0*/  @!P5 IMAD R3, R112, R17, R2 ;  /* 0x000000117003d224 */ /* 0x001fe200078e0202 */
[----:B------:R-:W-:Y:S04]  /*b6d0*/  BSSY B1, `(.L_x_471) ;  /* 0x0000006000017945 */ /* 0x000fe80003800000 */
[----:B------:R0:W-:Y:S01]  /*b6e0*/  @!P5 STG.E.U8 desc[UR36][R6.64+0xb0], R3 ;  /* 0x0000b0030600d986 */ /* 0x0001e2000c101124 */
[----:B------:R-:W-:Y:S05]  /*b6f0*/  @P6 BRA `(.L_x_472) ;  /* 0x00000000000c6947 */ /* 0x000fea0003800000 */
[----:B------:R-:W0:Y:S02]  /*b700*/  LDG.E.U8 R16, desc[UR36][R14.64+0xb1] ;  /* 0x0000b1240e107981 */ /* 0x000e24000c1e1100 */
[----:B0-----:R-:W-:-:S05]  /*b710*/  PRMT R3, R16, 0x8880, RZ ;  /* 0x0000888010037816 */ /* 0x001fca00000000ff */
[----:B------:R-:W-:-:S07]  /*b720*/  IMAD R2, R3, R18, RZ ;  /* 0x0000001203027224 */ /* 0x000fce00078e02ff */
.L_x_472:
[----:B------:R-:W-:Y:S05]  /*b730*/  BSYNC B1 ;  /* 0x0000000000017941 */ /* 0x000fea0003800000 */
.L_x_471:
[----:B------:R-:W-:Y:S01]  /*b740*/  @!P6 IMAD R113, R113, R17, R2 ;  /* 0x000000117171e224 */ /* 0x000fe200078e0202 */
[----:B------:R-:W-:Y:S04]  /*b750*/  BSSY B1, `(.L_x_473) ;  /* 0x0000006000017945 */ /* 0x000fe80003800000 */
[----:B------:R0:W-:Y:S01]  /*b760*/  @!P6 STG.E.U8 desc[UR36][R6.64+0xb1], R113 ;  /* 0x0000b1710600e986 */ /* 0x0001e2000c101124 */
[----:B------:R-:W-:Y:S05]  /*b770*/  @P1 BRA `(.L_x_474) ;  /* 0x00000000000c1947 */ /* 0x000fea0003800000 */
[----:B------:R-:W0:Y:S02]  /*b780*/  LDG.E.U8 R16, desc[UR36][R156.64+0xb0] ;  /* 0x0000b0249c107981 */ /* 0x000e24000c1e1100 */
[----:B0-----:R-:W-:-:S05]  /*b790*/  PRMT R3, R16, 0x8880, RZ ;  /* 0x0000888010037816 */ /* 0x001fca00000000ff */
[----:B------:R-:W-:-:S07]  /*b7a0*/  IMAD R2, R3, R18, RZ ;  /* 0x0000001203027224 */ /* 0x000fce00078e02ff */
.L_x_474:
[----:B------:R-:W-:Y:S05]  /*b7b0*/  BSYNC B1 ;  /* 0x0000000000017941 */ /* 0x000fea0003800000 */
.L_x_473:
        /* <DEDUP_REMOVED lines=12> */
.L_x_476:
[----:B------:R-:W-:Y:S05]  /*b880*/  BSYNC B1 ;  /* 0x0000000000017941 */ /* 0x000fea0003800000 */
.L_x_475:
[----:B------:R-:W-:Y:S01]  /*b890*/  @!P4 IMAD R115, R115, R17, R2 ;  /* 0x000000117373c224 */ /* 0x000fe200078e0202 */
[----:B------:R-:W-:Y:S04]  /*b8a0*/  BSSY B1, `(.L_x_477) ;  /* 0x0000006000017945 */ /* 0x000fe80003800000 */
[----:B------:R0:W-:Y:S01]  /*b8b0*/  @!P4 STG.E.U8 desc[UR36][R8.64+0xb1], R115 ;  /* 0x0000b1730800c986 */ /* 0x0001e2000c101124 */
[----:B------:R-:W-:Y:S05]  /*b8c0*/  @P3 BRA `(.L_x_478) ;  /* 0x00000000000c3947 */ /* 0x000fea0003800000 */
[----:B------:R-:W0:Y:S02]  /*b8d0*/  LDG.E.U8 R16, desc[UR36][R14.64+0xb8] ;  /* 0x0000b8240e107981 */ /* 0x000e24000c1e1100 */
[----:B0-----:R-:W-:-:S05]  /*b8e0*/  PRMT R3, R16, 0x8880, RZ ;  /* 0x0000888010037816 */ /* 0x001fca00000000ff */
[----:B------:R-:W-:-:S07]  /*b8f0*/  IMAD R2, R3, R18, RZ ;  /* 0x0000001203027224 */ /* 0x000fce00078e02ff */
.L_x_478:
[----:B------:R-:W-:Y:S05]  /*b900*/  BSYNC B1 ;  /* 0x0000000000017941 */ /* 0x000fea0003800000 */
.L_x_477:
[----:B0-----:R-:W-:Y:S01]  /*b910*/  @!P3 IMAD R3, R116, R17, R2 ;  /* 0x000000117403b224 */ /* 0x001fe200078e0202 */
[----:B------:R-:W-:Y:S04]  /*b920*/  BSSY B1, `(.L_x_479) ;  /* 0x0000006000017945 */ /* 0x000fe80003800000 */
[----:B------:R0:W-:Y:S01]  /*b930*/  @!P3 STG.E.U8 desc[UR36][R6.64+0xb8], R3 ;  /* 0x0000b8030600b986 */ /* 0x0001e2000c101124 */
[----:B------:R-:W-:Y:S05]  /*b940*/  @P5 BRA `(.L_x_480) ;  /* 0x00000000000c5947 */ /* 0x000fea0003800000 */
[----:B------:R-:W0:Y:S02]  /*b950*/  LDG.E.U8 R16, desc[UR36][R14.64+0xb9] ;  /* 0x0000b9240e107981 */ /* 0x000e24000c1e1100 */
[----:B0-----:R-:W-:-:S05]  /*b960*/  PRMT R3, R16, 0x8880, RZ ;  /* 0x0000888010037816 */ /* 0x001fca00000000ff */
[----:B------:R-:W-:-:S07]  /*b970*/  IMAD R2, R3, R18, RZ ;  /* 0x0000001203027224 */ /* 0x000fce00078e02ff */
.L_x_480:
[----:B------:R-:W-:Y:S05]  /*b980*/  BSYNC B1 ;  /* 0x0000000000017941 */ /* 0x000fea0003800000 */
.L_x_479:
[----:B------:R-:W-:Y:S01]  /*b990*/  @!P5 IMAD R117, R117, R17, R2 ;  /* 0x000000117575d224 */ /* 0x000fe200078e0202 */
[----:B------:R-:W-:Y:S04]  /*b9a0*/  BSSY B1, `(.L_x_481) ;  /* 0x0000006000017945 */ /* 0x000fe80003800000 */
[----:B------:R0:W-:Y:S01]  /*b9b0*/  @!P5 STG.E.U8 desc[UR36][R6.64+0xb9], R117 ;  /* 0x0000b9750600d986 */ /* 0x0001e2000c101124 */
[----:B------:R-:W-:Y:S05]  /*b9c0*/  @P6 BRA `(.L_x_482) ;  /* 0x00000000000c6947 */ /* 0x000fea0003800000 */
[----:B------:R-:W0:Y:S02]  /*b9d0*/  LDG.E.U8 R16, desc[UR36][R156.64+0xb8] ;  /* 0x0000b8249c107981 */ /* 0x000e24000c1e1100 */
[----:B0-----:R-:W-:-:S05]  /*b9e0*/  PRMT R3, R16, 0x8880, RZ ;  /* 0x0000888010037816 */ /* 0x001fca00000000ff */
[----:B------:R-:W-:-:S07]  /*b9f0*/  IMAD R2, R3, R18, RZ ;  /* 0x0000001203027224 */ /* 0x000fce00078e02ff */
.L_x_482:
[----:B------:R-:W-:Y:S05]  /*ba00*/  BSYNC B1 ;  /* 0x0000000000017941 */ /* 0x000fea0003800000 */
.L_x_481:
[----:B0-----:R-:W-:Y:S01]  /*ba10*/  @!P6 IMAD R3, R118, R17, R2 ;  /* 0x000000117603e224 */ /* 0x001fe200078e0202 */
[----:B------:R-:W-:Y:S04]  /*ba20*/  BSSY B1, `(.L_x_483) ;  /* 0x0000006000017945 */ /* 0x000fe80003800000 */
[----:B------:R0:W-:Y:S01]  /*ba30*/  @!P6 STG.E.U8 desc[UR36][R8.64+0xb8], R3 ;  /* 0x0000b8030800e986 */ /* 0x0001e2000c101124 */
[----:B------:R-:W-:Y:S05]  /*ba40*/  @P1 BRA `(.L_x_484) ;  /* 0x00000000000c1947 */ /* 0x000fea0003800000 */
[----:B------:R-:W0:Y:S02]  /*ba50*/  LDG.E.U8 R16, desc[UR36][R156.64+0xb9] ;  /* 0x0000b9249c107981 */ /* 0x000e24000c1e1100 */
[----:B0-----:R-:W-:-:S05]  /*ba60*/  PRMT R3, R16, 0x8880, RZ ;  /* 0x0000888010037816 */ /* 0x001fca00000000ff */
[----:B------:R-:W-:-:S07]  /*ba70*/  IMAD R2, R3, R18, RZ ;  /* 0x0000001203027224 */ /* 0x000fce00078e02ff */
.L_x_484:
[----:B------:R-:W-:Y:S05]  /*ba80*/  BSYNC B1 ;  /* 0x0000000000017941 */ /* 0x000fea0003800000 */
.L_x_483:
        /* <DEDUP_REMOVED lines=12> */
.L_x_486:
[----:B------:R-:W-:Y:S05]  /*bb50*/  BSYNC B1 ;  /* 0x0000000000017941 */ /* 0x000fea0003800000 */
.L_x_485:
[----:B0-----:R-:W-:Y:S01]  /*bb60*/  @!P4 IMAD R3, R120, R17, R2 ;  /* 0x000000117803c224 */ /* 0x001fe200078e0202 */
[----:B------:R-:W-:Y:S04]  /*bb70*/  BSSY B1, `(.L_x_487) ;  /* 0x0000006000017945 */ /* 0x000fe80003800000 */
[----:B------:R0:W-:Y:S01]  /*bb80*/  @!P4 STG.E.U8 desc[UR36][R6.64+0xc0], R3 ;  /* 0x0000c0030600c986 */ /* 0x0001e2000c101124 */
[----:B------:R-:W-:Y:S05]  /*bb90*/  @P3 BRA `(.L_x_488) ;  /* 0x00000000000c3947 */ /* 0x000fea0003800000 */
[----:B------:R-:W0:Y:S02]  /*bba0*/  LDG.E.U8 R16, desc[UR36][R14.64+0xc1] ;  /* 0x0000c1240e107981 */ /* 0x000e24000c1e1100 */
[----:B0-----:R-:W-:-:S05]  /*bbb0*/  PRMT R3, R16, 0x8880, RZ ;  /* 0x0000888010037816 */ /* 0x001fca00000000ff */
[----:B------:R-:W-:-:S07]  /*bbc0*/  IMAD R2, R3, R18, RZ ;  /* 0x0000001203027224 */ /* 0x000fce00078e02ff */
.L_x_488:
[----:B------:R-:W-:Y:S05]  /*bbd0*/  BSYNC B1 ;  /* 0x0000000000017941 */ /* 0x000fea0003800000 */
.L_x_487:
[----:B------:R-:W-:Y:S01]  /*bbe0*/  @!P3 IMAD R121, R121, R17, R2 ;  /* 0x000000117979b224 */ /* 0x000fe200078e0202 */
[----:B------:R-:W-:Y:S04]  /*bbf0*/  BSSY B1, `(.L_x_489) ;  /* 0x0000006000017945 */ /* 0x000fe80003800000 */
[----:B------:R0:W-:Y:S01]  /*bc00*/  @!P3 STG.E.U8 desc[UR36][R6.64+0xc1], R121 ;  /* 0x0000c1790600b986 */ /* 0x0001e2000c101124 */
[----:B------:R-:W-:Y:S05]  /*bc10*/  @P5 BRA `(.L_x_490) ;  /* 0x00000000000c5947 */ /* 0x000fea0003800000 */
[----:B------:R-:W0:Y:S02]  /*bc20*/  LDG.E.U8 R16, desc[UR36][R156.64+0xc0] ;  /* 0x0000c0249c107981 */ /* 0x000e24000c1e1100 */
[----:B0-----:R-:W-:-:S05]  /*bc30*/  PRMT R3, R16, 0x8880, RZ ;  /* 0x0000888010037816 */ /* 0x001fca00000000ff */
[----:B------:R-:W-:-:S07]  /*bc40*/  IMAD R2, R3, R18, RZ ;  /* 0x0000001203027224 */ /* 0x000fce00078e02ff */
.L_x_490:
[----:B------:R-:W-:Y:S05]  /*bc50*/  BSYNC B1 ;  /* 0x0000000000017941 */ /* 0x000fea0003800000 */
.L_x_489:
[----:B0-----:R-:W-:Y:S01]  /*bc60*/  @!P5 IMAD R3, R122, R17, R2 ;  /* 0x000000117a03d224 */ /* 0x001fe200078e0202 */
[----:B------:R-:W-:Y:S04]  /*bc70*/  BSSY B1, `(.L_x_491) ;  /* 0x0000006000017945 */ /* 0x000fe80003800000 */
[----:B------:R0:W-:Y:S01]  /*bc80*/  @!P5 STG.E.U8 desc[UR36][R8.64+0xc0], R3 ;  /* 0x0000c0030800d986 */ /* 0x0001e2000c101124 */
[----:B------:R-:W-:Y:S05]  /*bc90*/  @P6 BRA `(.L_x_492) ;  /* 0x00000000000c6947 */ /* 0x000fea0003800000 */
[----:B------:R-:W0:Y:S02]  /*bca0*/  LDG.E.U8 R16, desc[UR36][R156.64+0xc1] ;  /* 0x0000c1249c107981 */ /* 0x000e24000c1e1100 */
[----:B0-----:R-:W-:-:S05]  /*bcb0*/  PRMT R3, R16, 0x8880, RZ ;  /* 0x0000888010037816 */ /* 0x001fca00000000ff */
[----:B------:R-:W-:-:S07]  /*bcc0*/  IMAD R2, R3, R18, RZ ;  /* 0x0000001203027224 */ /* 0x000fce00078e02ff */
.L_x_492:
[----:B------:R-:W-:Y:S05]  /*bcd0*/  BSYNC B1 ;  /* 0x0000000000017941 */ /* 0x000fea0003800000 */
.L_x_491:
[----:B------:R-:W-:Y:S01]  /*bce0*/  @!P6 IMAD R123, R123, R17, R2 ;  /* 0x000000117b7be224 */ /* 0x000fe200078e0202 */
[----:B------:R-:W-:Y:S04]  /*bcf0*/  BSSY B1, `(.L_x_493) ;  /* 0x0000006000017945 */ /* 0x000fe80003800000 */
[----:B------:R0:W-:Y:S01]  /*bd00*/  @!P6 STG.E.U8 desc[UR36][R8.64+0xc1], R123 ;  /* 0x0000c17b0800e986 */ /* 0x0001e2000c101124 */
[----:B------:R-:W-:Y:S05]  /*bd10*/  @P1 BRA `(.L_x_494) ;  /* 0x00000000000c1947 */ /* 0x000fea0003800000 */
[----:B------:R-:W0:Y:S02]  /*bd20*/  LDG.E.U8 R16, desc[UR36][R14.64+0xc8] ;  /* 0x0000c8240e107981 */ /* 0x000e24000c1e1100 */
[----:B0-----:R-:W-:-:S05]  /*bd30*/  PRMT R3, R16, 0x8880, RZ ;  /* 0x0000888010037816 */ /* 0x001fca00000000ff */
[----:B------:R-:W-:-:S07]  /*bd40*/  IMAD R2, R3, R18, RZ ;  /* 0x0000001203027224 */ /* 0x000fce00078e02ff */
.L_x_494:
[----:B------:R-:W-:Y:S05]  /*bd50*/  BSYNC B1 ;  /* 0x0000000000017941 */ /* 0x000fea0003800000 */
.L_x_493:
        /* <DEDUP_REMOVED lines=12> */
.L_x_496:
[----:B------:R-:W-:Y:S05]  /*be20*/  BSYNC B1 ;  /* 0x0000000000017941 */ /* 0x000fea0003800000 */
.L_x_495:
[----:B------:R-:W-:Y:S01]  /*be30*/  @!P4 IMAD R125, R125, R17, R2 ;  /* 0x000000117d7dc224 */ /* 0x000fe200078e0202 */
[----:B------:R-:W-:Y:S04]  /*be40*/  BSSY B1, `(.L_x_497) ;  /* 0x0000006000017945 */ /* 0x000fe80003800000 */
[----:B------:R0:W-:Y:S01]  /*be50*/  @!P4 STG.E.U8 desc[UR36][R6.64+0xc9], R125 ;  /* 0x0000c97d0600c986 */ /* 0x0001e2000c101124 */
[----:B------:R-:W-:Y:S05]  /*be60*/  @P3 BRA `(.L_x_498) ;  /* 0x00000000000c3947 */ /* 0x000fea0003800000 */
[----:B------:R-:W0:Y:S02]  /*be70*/  LDG.E.U8 R16, desc[UR36][R156.64+0xc8] ;  /* 0x0000c8249c107981 */ /* 0x000e24000c1e1100 */
[----:B0-----:R-:W-:-:S05]  /*be80*/  PRMT R3, R16, 0x8880, RZ ;  /* 0x0000888010037816 */ /* 0x001fca00000000ff */
[----:B------:R-:W-:-:S07]  /*be90*/  IMAD R2, R3, R18, RZ ;  /* 0x0000001203027224 */ /* 0x000fce00078e02ff */
.L_x_498:
[----:B------:R-:W-:Y:S05]  /*bea0*/  BSYNC B1 ;  /* 0x0000000000017941 */ /* 0x000fea0003800000 */
.L_x_497:
[----:B0-----:R-:W-:Y:S01]  /*beb0*/  @!P3 IMAD R3, R126, R17, R2 ;  /* 0x000000117e03b224 */ /* 0x001fe200078e0202 */
[----:B------:R-:W-:Y:S04]  /*bec0*/  BSSY B1, `(.L_x_499) ;  /* 0x0000006000017945 */ /* 0x000fe80003800000 */
[----:B------:R0:W-:Y:S01]  /*bed0*/  @!P3 STG.E.U8 desc[UR36][R8.64+0xc8], R3 ;  /* 0x0000c8030800b986 */ /* 0x0001e2000c101124 */
[----:B------:R-:W-:Y:S05]  /*bee0*/  @P5 BRA `(.L_x_500) ;  /* 0x00000000000c5947 */ /* 0x000fea0003800000 */
[----:B------:R-:W0:Y:S02]  /*bef0*/  LDG.E.U8 R16, desc[UR36][R156.64+0xc9] ;  /* 0x0000c9249c107981 */ /* 0x000e24000c1e1100 */
[----:B0-----:R-:W-:-:S05]  /*bf00*/  PRMT R3, R16, 0x8880, RZ ;  /* 0x0000888010037816 */ /* 0x001fca00000000ff */
[----:B------:R-:W-:-:S07]  /*bf10*/  IMAD R2, R3, R18, RZ ;  /* 0x0000001203027224 */ /* 0x000fce00078e02ff */
.L_x_500:
[----:B------:R-:W-:Y:S05]  /*bf20*/  BSYNC B1 ;  /* 0x0000000000017941 */ /* 0x000fea0003800000 */
.L_x_499:
[----:B------:R-:W-:Y:S01]  /*bf30*/  @!P5 IMAD R127, R127, R17, R2 ;  /* 0x000000117f7fd224 */ /* 0x000fe200078e0202 */
[----:B------:R-:W-:Y:S04]  /*bf40*/  BSSY B1, `(.L_x_501) ;  /* 0x0000006000017945 */ /* 0x000fe80003800000 */
[----:B------:R0:W-:Y:S01]  /*bf50*/  @!P5 STG.E.U8 desc[UR36][R8.64+0xc9], R127 ;  /* 0x0000c97f0800d986 */ /* 0x0001e2000c101124 */
[----:B------:R-:W-:Y:S05]  /*bf60*/  @P6 BRA `(.L_x_502) ;  /* 0x00000000000c6947 */ /* 0x000fea0003800000 */
[----:B------:R-:W0:Y:S02]  /*bf70*/  LDG.E.U8 R16, desc[UR36][R14.64+0xd0] ;  /* 0x0000d0240e107981 */ /* 0x000e24000c1e1100 */
[----:B0-----:R-:W-:-:S05]  /*bf80*/  PRMT R3, R16, 0x8880, RZ ;  /* 0x0000888010037816 */ /* 0x001fca00000000ff */
[----:B------:R-:W-:-:S07]  /*bf90*/  IMAD R2, R3, R18, RZ ;  /* 0x0000001203027224 */ /* 0x000fce00078e02ff */
.L_x_502:
[----:B------:R-:W-:Y:S05]  /*bfa0*/  BSYNC B1 ;  /* 0x0000000000017941 */ /* 0x000fea0003800000 */
.L_x_501:
[----:B0-----:R-:W-:Y:S01]  /*bfb0*/  @!P6 IMAD R3, R128, R17, R2 ;  /* 0x000000118003e224 */ /* 0x001fe200078e0202 */
[----:B------:R-:W-:Y:S04]  /*bfc0*/  BSSY B1, `(.L_x_503) ;  /* 0x0000006000017945 */ /* 0x000fe80003800000 */
[----:B------:R0:W-:Y:S01]  /*bfd0*/  @!P6 STG.E.U8 desc[UR36][R6.64+0xd0], R3 ;  /* 0x0000d0030600e986 */ /* 0x0001e2000c101124 */
[----:B------:R-:W-:Y:S05]  /*bfe0*/  @P1 BRA `(.L_x_504) ;  /* 0x00000000000c1947 */ /* 0x000fea0003800000 */
[----:B------:R-:W0:Y:S02]  /*bff0*/  LDG.E.U8 R16, desc[UR36][R14.64+0xd1] ;  /* 0x0000d1240e107981 */ /* 0x000e24000c1e1100 */
[----:B0-----:R-:W-:-:S05]  /*c000*/  PRMT R3, R16, 0x8880, RZ ;  /* 0x0000888010037816 */ /* 0x001fca00000000ff */
[----:B------:R-:W-:-:S07]  /*c010*/  IMAD R2, R3, R18, RZ ;  /* 0x0000001203027224 */ /* 0x000fce00078e02ff */
.L_x_504:
[----:B------:R-:W-:Y:S05]  /*c020*/  BSYNC B1 ;  /* 0x0000000000017941 */ /* 0x000fea0003800000 */
.L_x_503:
        /* <DEDUP_REMOVED lines=12> */
.L_x_506:
[----:B------:R-:W-:Y:S05]  /*c0f0*/  BSYNC B1 ;  /* 0x0000000000017941 */ /* 0x000fea0003800000 */
.L_x_505:
[----:B0-----:R-:W-:Y:S01]  /*c100*/  @!P4 IMAD R3, R130, R17, R2 ;  /* 0x000000118203c224 */ /* 0x001fe200078e0202 */
[----:B------:R-:W-:Y:S04]  /*c110*/  BSSY B1, `(.L_x_507) ;  /* 0x0000006000017945 */ /* 0x000fe80003800000 */
[----:B------:R0:W-:Y:S01]  /*c120*/  @!P4 STG.E.U8 desc[UR36][R8.64+0xd0], R3 ;  /* 0x0000d0030800c986 */ /* 0x0001e2000c101124 */
[----:B------:R-:W-:Y:S05]  /*c130*/  @P3 BRA `(.L_x_508) ;  /* 0x00000000000c3947 */ /* 0x000fea0003800000 */
[----:B------:R-:W0:Y:S02]  /*c140*/  LDG.E.U8 R16, desc[UR36][R156.64+0xd1] ;  /* 0x0000d1249c107981 */ /* 0x000e24000c1e1100 */
[----:B0-----:R-:W-:-:S05]  /*c150*/  PRMT R3, R16, 0x8880, RZ ;  /* 0x0000888010037816 */ /* 0x001fca00000000ff */
[----:B------:R-:W-:-:S07]  /*c160*/  IMAD R2, R3, R18, RZ ;  /* 0x0000001203027224 */ /* 0x000fce00078e02ff */
.L_x_508:
[----:B------:R-:W-:Y:S05]  /*c170*/  BSYNC B1 ;  /* 0x0000000000017941 */ /* 0x000fea0003800000 */
.L_x_507:
[----:B------:R-:W-:Y:S01]  /*c180*/  @!P3 IMAD R131, R131, R17, R2 ;  /* 0x000000118383b224 */ /* 0x000fe200078e0202 */
[----:B------:R-:W-:Y:S04]  /*c190*/  BSSY B1, `(.L_x_509) ;  /* 0x0000006000017945 */ /* 0x000fe80003800000 */
[----:B------:R0:W-:Y:S01]  /*c1a0*/  @!P3 STG.E.U8 desc[UR36][R8.64+0xd1], R131 ;  /* 0x0000d1830800b986 */ /* 0x0001e2000c101124 */
[----:B------:R-:W-:Y:S05]  /*c1b0*/  @P5 BRA `(.L_x_510) ;  /* 0x00000000000c5947 */ /* 0x000fea0003800000 */
[----:B------:R-:W0:Y:S02]  /*c1c0*/  LDG.E.U8 R16, desc[UR36][R14.64+0xd8] ;  /* 0x0000d8240e107981 */ /* 0x000e24000c1e1100 */
[----:B0-----:R-:W-:-:S05]  /*c1d0*/  PRMT R3, R16, 0x8880, RZ ;  /* 0x0000888010037816 */ /* 0x001fca00000000ff */
[----:B------:R-:W-:-:S07]  /*c1e0*/  IMAD R2, R3, R18, RZ ;  /* 0x0000001203027224 */ /* 0x000fce00078e02ff */
.L_x_510:
[----:B------:R-:W-:Y:S05]  /*c1f0*/  BSYNC B1 ;  /* 0x0000000000017941 */ /* 0x000fea0003800000 */
.L_x_509:
[----:B0-----:R-:W-:Y:S01]  /*c200*/  @!P5 IMAD R3, R132, R17, R2 ;  /* 0x000000118403d224 */ /* 0x001fe200078e0202 */
[----:B------:R-:W-:Y:S04]  /*c210*/  BSSY B1, `(.L_x_511) ;  /* 0x0000006000017945 */ /* 0x000fe80003800000 */
[----:B------:R0:W-:Y:S01]  /*c220*/  @!P5 STG.E.U8 desc[UR36][R6.64+0xd8], R3 ;  /* 0x0000d8030600d986 */ /* 0x0001e2000c101124 */
[----:B------:R-:W-:Y:S05]  /*c230*/  @P6 BRA `(.L_x_512) ;  /* 0x00000000000c6947 */ /* 0x000fea0003800000 */
[----:B------:R-:W0:Y:S02]  /*c240*/  LDG.E.U8 R16, desc[UR36][R14.64+0xd9] ;  /* 0x0000d9240e107981 */ /* 0x000e24000c1e1100 */
[----:B0-----:R-:W-:-:S05]  /*c250*/  PRMT R3, R16, 0x8880, RZ ;  /* 0x0000888010037816 */ /* 0x001fca00000000ff */
[----:B------:R-:W-:-:S07]  /*c260*/  IMAD R2, R3, R18, RZ ;  /* 0x0000001203027224 */ /* 0x000fce00078e02ff */
.L_x_512:
[----:B------:R-:W-:Y:S05]  /*c270*/  BSYNC B1 ;  /* 0x0000000000017941 */ /* 0x000fea0003800000 */
.L_x_511:
[----:B------:R-:W-:Y:S01]  /*c280*/  @!P6 IMAD R133, R133, R17, R2 ;  /* 0x000000118585e224 */ /* 0x000fe200078e0202 */
[----:B------:R-:W-:Y:S04]  /*c290*/  BSSY B1, `(.L_x_513) ;  /* 0x0000006000017945 */ /* 0x000fe80003800000 */
[----:B------:R0:W-:Y:S01]  /*c2a0*/  @!P6 STG.E.U8 desc[UR36][R6.64+0xd9], R133 ;  /* 0x0000d9850600e986 */ /* 0x0001e2000c101124 */
[----:B------:R-:W-:Y:S05]  /*c2b0*/  @P1 BRA `(.L_x_514) ;  /* 0x00000000000c1947 */ /* 0x000fea0003800000 */
[----:B------:R-:W0:Y:S02]  /*c2c0*/  LDG.E.U8 R16, desc[UR36][R156.64+0xd8] ;  /* 0x0000d8249c107981 */ /* 0x000e24000c1e1100 */
[----:B0-----:R-:W-:-:S05]  /*c2d0*/  PRMT R3, R16, 0x8880, RZ ;  /* 0x0000888010037816 */ /* 0x001fca00000000ff */
[----:B------:R-:W-:-:S07]  /*c2e0*/  IMAD R2, R3, R18, RZ ;  /* 0x0000001203027224 */ /* 0x000fce00078e02ff */
.L_x_514:
[----:B------:R-:W-:Y:S05]  /*c2f0*/  BSYNC B1 ;  /* 0x0000000000017941 */ /* 0x000fea0003800000 */
.L_x_513:
        /* <DEDUP_REMOVED lines=12> */
.L_x_516:
[----:B------:R-:W-:Y:S05]  /*c3c0*/  BSYNC B1 ;  /* 0x0000000000017941 */ /* 0x000fea0003800000 */
.L_x_515:
[----:B------:R-:W-:Y:S01]  /*c3d0*/  @!P4 IMAD R135, R135, R17, R2 ;  /* 0x000000118787c224 */ /* 0x000fe200078e0202 */
[----:B------:R-:W-:Y:S04]  /*c3e0*/  BSSY B1, `(.L_x_517) ;  /* 0x0000006000017945 */ /* 0x000fe80003800000 */
[----:B------:R0:W-:Y:S01]  /*c3f0*/  @!P4 STG.E.U8 desc[UR36][R8.64+0xd9], R135 ;  /* 0x0000d9870800c986 */ /* 0x0001e2000c101124 */
[----:B------:R-:W-:Y:S05]  /*c400*/  @P3 BRA `(.L_x_518) ;  /* 0x00000000000c3947 */ /* 0x000fea0003800000 */
[----:B------:R-:W0:Y:S02]  /*c410*/  LDG.E.U8 R16, desc[UR36][R14.64+0xe0] ;  /* 0x0000e0240e107981 */ /* 0x000e24000c1e1100 */
[----:B0-----:R-:W-:-:S05]  /*c420*/  PRMT R3, R16, 0x8880, RZ ;  /* 0x0000888010037816 */ /* 0x001fca00000000ff */
[----:B------:R-:W-:-:S07]  /*c430*/  IMAD R2, R3, R18, RZ ;  /* 0x0000001203027224 */ /* 0x000fce00078e02ff */
.L_x_518:
[----:B------:R-:W-:Y:S05]  /*c440*/  BSYNC B1 ;  /* 0x0000000000017941 */ /* 0x000fea0003800000 */
.L_x_517:
[----:B0-----:R-:W-:Y:S01]  /*c450*/  @!P3 IMAD R3, R136, R17, R2 ;  /* 0x000000118803b224 */ /* 0x001fe200078e0202 */
[----:B------:R-:W-:Y:S04]  /*c460*/  BSSY B1, `(.L_x_519) ;  /* 0x0000006000017945 */ /* 0x000fe80003800000 */
[----:B------:R0:W-:Y:S01]  /*c470*/  @!P3 STG.E.U8 desc[UR36][R6.64+0xe0], R3 ;  /* 0x0000e0030600b986 */ /* 0x0001e2000c101124 */
[----:B------:R-:W-:Y:S05]  /*c480*/  @P5 BRA `(.L_x_520) ;  /* 0x00000000000c5947 */ /* 0x000fea0003800000 */
[----:B------:R-:W0:Y:S02]  /*c490*/  LDG.E.U8 R16, desc[UR36][R14.64+0xe1] ;  /* 0x0000e1240e107981 */ /* 0x000e24000c1e1100 */
[----:B0-----:R-:W-:-:S05]  /*c4a0*/  PRMT R3, R16, 0x8880, RZ ;  /* 0x0000888010037816 */ /* 0x001fca00000000ff */
[----:B------:R-:W-:-:S07]  /*c4b0*/  IMAD R2, R3, R18, RZ ;  /* 0x0000001203027224 */ /* 0x000fce00078e02ff */
.L_x_520:
[----:B------:R-:W-:Y:S05]  /*c4c0*/  BSYNC B1 ;  /* 0x0000000000017941 */ /* 0x000fea0003800000 */
.L_x_519:
[----:B------:R-:W-:Y:S01]  /*c4d0*/  @!P5 IMAD R137, R137, R17, R2 ;  /* 0x000000118989d224 */ /* 0x000fe200078e0202 */
[----:B------:R-:W-:Y:S04]  /*c4e0*/  BSSY B1, `(.L_x_521) ;  /* 0x0000006000017945 */ /* 0x000fe80003800000 */
[----:B------:R0:W-:Y:S01]  /*c4f0*/  @!P5 STG.E.U8 desc[UR36][R6.64+0xe1], R137 ;  /* 0x0000e1890600d986 */ /* 0x0001e2000c101124 */
[----:B------:R-:W-:Y:S05]  /*c500*/  @P6 BRA `(.L_x_522) ;  /* 0x00000000000c6947 */ /* 0x000fea0003800000 */
[----:B------:R-:W0:Y:S02]  /*c510*/  LDG.E.U8 R16, desc[UR36][R156.64+0xe0] ;  /* 0x0000e0249c107981 */ /* 0x000e24000c1e1100 */
[----:B0-----:R-:W-:-:S05]  /*c520*/  PRMT R3, R16, 0x8880, RZ ;  /* 0x0000888010037816 */ /* 0x001fca00000000ff */
[----:B------:R-:W-:-:S07]  /*c530*/  IMAD R2, R3, R18, RZ ;  /* 0x0000001203027224 */ /* 0x000fce00078e02ff */
.L_x_522:
[----:B------:R-:W-:Y:S05]  /*c540*/  BSYNC B1 ;  /* 0x0000000000017941 */ /* 0x000fea0003800000 */
.L_x_521:
[----:B0-----:R-:W-:Y:S01]  /*c550*/  @!P6 IMAD R3, R138, R17, R2 ;  /* 0x000000118a03e224 */ /* 0x001fe200078e0202 */
[----:B------:R-:W-:Y:S04]  /*c560*/  BSSY B1, `(.L_x_523) ;  /* 0x0000006000017945 */ /* 0x000fe80003800000 */
[----:B------:R0:W-:Y:S01]  /*c570*/  @!P6 STG.E.U8 desc[UR36][R8.64+0xe0], R3 ;  /* 0x0000e0030800e986 */ /* 0x0001e2000c101124 */
[----:B------:R-:W-:Y:S05]  /*c580*/  @P1 BRA `(.L_x_524) ;  /* 0x00000000000c1947 */ /* 0x000fea0003800000 */
[----:B------:R-:W0:Y:S02]  /*c590*/  LDG.E.U8 R16, desc[UR36][R156.64+0xe1] ;  /* 0x0000e1249c107981 */ /* 0x000e24000c1e1100 */
[----:B0-----:R-:W-:-:S05]  /*c5a0*/  PRMT R3, R16, 0x8880, RZ ;  /* 0x0000888010037816 */ /* 0x001fca00000000ff */
[----:B------:R-:W-:-:S07]  /*c5b0*/  IMAD R2, R3, R18, RZ ;  /* 0x0000001203027224 */ /* 0x000fce00078e02ff */
.L_x_524:
[----:B------:R-:W-:Y:S05]  /*c5c0*/  BSYNC B1 ;  /* 0x0000000000017941 */ /* 0x000fea0003800000 */
.L_x_523:
        /* <DEDUP_REMOVED lines=12> */
.L_x_526:
[----:B------:R-:W-:Y:S05]  /*c690*/  BSYNC B1 ;  /* 0x0000000000017941 */ /* 0x000fea0003800000 */
.L_x_525:
[----:B0-----:R-:W-:Y:S01]  /*c6a0*/  @!P5 IMAD R3, R140, R17, R2 ;  /* 0x000000118c03d224 */ /* 0x001fe200078e0202 */
[----:B------:R-:W-:Y:S04]  /*c6b0*/  BSSY B1, `(.L_x_527) ;  /* 0x0000006000017945 */ /* 0x000fe80003800000 */
[----:B------:R0:W-:Y:S01]  /*c6c0*/  @!P5 STG.E.U8 desc[UR36][R6.64+0xe8], R3 ;  /* 0x0000e8030600d986 */ /* 0x0001e2000c101124 */
[----:B------:R-:W-:Y:S05]  /*c6d0*/  @P3 BRA `(.L_x_528) ;  /* 0x00000000000c3947 */ /* 0x000fea0003800000 */
[----:B------:R-:W0:Y:S02]  /*c6e0*/  LDG.E.U8 R16, desc[UR36][R14.64+0xe9] ;  /* 0x0000e9240e107981 */ /* 0x000e24000c1e1100 */
[----:B0-----:R-:W-:-:S05]  /*c6f0*/  PRMT R3, R16, 0x8880, RZ ;  /* 0x0000888010037816 */ /* 0x001fca00000000ff */
[----:B------:R-:W-:-:S07]  /*c700*/  IMAD R2, R3, R18, RZ ;  /* 0x0000001203027224 */ /* 0x000fce00078e02ff */
.L_x_528:
[----:B------:R-:W-:Y:S05]  /*c710*/  BSYNC B1 ;  /* 0x0000000000017941 */ /* 0x000fea0003800000 */
.L_x_527:
[----:B------:R-:W-:Y:S01]  /*c720*/  @!P3 IMAD R141, R141, R17, R2 ;  /* 0x000000118d8db224 */ /* 0x000fe200078e0202 */
[----:B------:R-:W-:Y:S04]  /*c730*/  BSSY B1, `(.L_x_529) ;  /* 0x0000006000017945 */ /* 0x000fe80003800000 */
[----:B------:R0:W-:Y:S01]  /*c740*/  @!P3 STG.E.U8 desc[UR36][R6.64+0xe9], R141 ;  /* 0x0000e98d0600b986 */ /* 0x0001e2000c101124 */
[----:B------:R-:W-:Y:S05]  /*c750*/  @P1 BRA `(.L_x_530) ;  /* 0x00000000000c1947 */ /* 0x000fea0003800000 */
[----:B------:R-:W0:Y:S02]  /*c760*/  LDG.E.U8 R16, desc[UR36][R156.64+0xe8] ;  /* 0x0000e8249c107981 */ /* 0x000e24000c1e1100 */
[----:B0-----:R-:W-:-:S05]  /*c770*/  PRMT R3, R16, 0x8880, RZ ;  /* 0x0000888010037816 */ /* 0x001fca00000000ff */
[----:B------:R-:W-:-:S07]  /*c780*/  IMAD R2, R3, R18, RZ ;  /* 0x0000001203027224 */ /* 0x000fce00078e02ff */
.L_x_530:
[----:B------:R-:W-:Y:S05]  /*c790*/  BSYNC B1 ;  /* 0x0000000000017941 */ /* 0x000fea0003800000 */
.L_x_529:
[----:B0-----:R-:W-:Y:S01]  /*c7a0*/  @!P1 IMAD R3, R142, R17, R2 ;  /* 0x000000118e039224 */ /* 0x001fe200078e0202 */
[----:B------:R-:W-:Y:S04]  /*c7b0*/  BSSY B1, `(.L_x_531) ;  /* 0x0000006000017945 */ /* 0x000fe80003800000 */
[----:B------:R0:W-:Y:S01]  /*c7c0*/  @!P1 STG.E.U8 desc[UR36][R8.64+0xe8], R3 ;  /* 0x0000e80308009986 */ /* 0x0001e2000c101124 */
[----:B------:R-:W-:Y:S05]  /*c7d0*/  @P6 BRA `(.L_x_532) ;  /* 0x00000000000c6947 */ /* 0x000fea0003800000 */
[----:B------:R-:W0:Y:S02]  /*c7e0*/  LDG.E.U8 R16, desc[UR36][R156.64+0xe9] ;  /* 0x0000e9249c107981 */ /* 0x000e24000c1e1100 */
[----:B0-----:R-:W-:-:S05]  /*c7f0*/  PRMT R3, R16, 0x8880, RZ ;  /* 0x0000888010037816 */ /* 0x001fca00000000ff */
[----:B------:R-:W-:-:S07]  /*c800*/  IMAD R2, R3, R18, RZ ;  /* 0x0000001203027224 */ /* 0x000fce00078e02ff */
.L_x_532:
[----:B------:R-:W-:Y:S05]  /*c810*/  BSYNC B1 ;  /* 0x0000000000017941 */ /* 0x000fea0003800000 */
.L_x_531:
[----:B------:R-:W-:Y:S01]  /*c820*/  @!P6 IMAD R143, R143, R17, R2 ;  /* 0x000000118f8fe224 */ /* 0x000fe200078e0202 */
[----:B------:R-:W-:Y:S04]  /*c830*/  BSSY B1, `(.L_x_533) ;  /* 0x0000006000017945 */ /* 0x000fe80003800000 */
[----:B------:R0:W-:Y:S01]  /*c840*/  @!P6 STG.E.U8 desc[UR36][R8.64+0xe9], R143 ;  /* 0x0000e98f0800e986 */ /* 0x0001e2000c101124 */
[----:B------:R-:W-:Y:S05]  /*c850*/  @P4 BRA `(.L_x_534) ;  /* 0x00000000000c4947 */ /* 0x000fea0003800000 */
[----:B------:R-:W0:Y:S02]  /*c860*/  LDG.E.U8 R16, desc[UR36][R14.64+0xf0] ;  /* 0x0000f0240e107981 */ /* 0x000e24000c1e1100 */
[----:B0-----:R-:W-:-:S05]  /*c870*/  PRMT R3, R16, 0x8880, RZ ;  /* 0x0000888010037816 */ /* 0x001fca00000000ff */
[----:B------:R-:W-:-:S07]  /*c880*/  IMAD R2, R3, R18, RZ ;  /* 0x0000001203027224 */ /* 0x000fce00078e02ff */
.L_x_534:
[----:B------:R-:W-:Y:S05]  /*c890*/  BSYNC B1 ;  /* 0x0000000000017941 */ /* 0x000fea0003800000 */
.L_x_533:
[----:B------:R-:W-:Y:S01]  /*c8a0*/  ISETP.LT.OR P3, PT, R0, 0xf2, !P2 ;  /* 0x000000f20000780c */ /* 0x000fe20005761670 */
[----:B0-----:R-:W-:Y:S01]  /*c8b0*/  @!P4 IMAD R3, R144, R17, R2 ;  /* 0x000000119003c224 */ /* 0x001fe200078e0202 */
[----:B------:R-:W-:Y:S01]  /*c8c0*/  BSSY B1, `(.L_x_535) ;  /* 0x000000b000017945 */ /* 0x000fe20003800000 */
[C---:B------:R-:W-:Y:S02]  /*c8d0*/  ISETP.LT.OR P1, PT, R0.reuse, 0xf1, !P0 ;  /* 0x000000f10000780c */ /* 0x040fe40004721670 */
[C---:B------:R-:W-:Y:S01]  /*c8e0*/  ISETP.LT.OR P5, PT, R0.reuse, 0xf2, !P0 ;  /* 0x000000f20000780c */ /* 0x040fe200047a1670 */
[----:B------:R0:W-:Y:S01]  /*c8f0*/  @!P4 STG.E.U8 desc[UR36][R6.64+0xf0], R3 ;  /* 0x0000f0030600c986 */ /* 0x0001e2000c101124 */
[C---:B------:R-:W-:Y:S02]  /*c900*/  ISETP.LT.OR P4, PT, R0.reuse, 0xf9, !P2 ;  /* 0x000000f90000780c */ /* 0x040fe40005781670 */
[C---:B------:R-:W-:Y:S02]  /*c910*/  ISETP.LT.OR P2, PT, R0.reuse, 0xfa, !P2 ;  /* 0x000000fa0000780c */ /* 0x040fe40005741670 */
[----:B------:R-:W-:-:S02]  /*c920*/  ISETP.LT.OR P6, PT, R0, 0xf9, !P0 ;  /* 0x000000f90000780c */ /* 0x000fc400047c1670 */
[----:B------:R-:W-:Y:S11]  /*c930*/  @P3 BRA `(.L_x_536) ;  /* 0x00000000000c3947 */ /* 0x000ff60003800000 */
[----:B------:R-:W0:Y:S02]  /*c940*/  LDG.E.U8 R16, desc[UR36][R14.64+0xf1] ;  /* 0x0000f1240e107981 */ /* 0x000e24000c1e1100 */
[----:B0-----:R-:W-:-:S05]  /*c950*/  PRMT R3, R16, 0x8880, RZ ;  /* 0x0000888010037816 */ /* 0x001fca00000000ff */
[----:B------:R-:W-:-:S07]  /*c960*/  IMAD R2, R3, R18, RZ ;  /* 0x0000001203027224 */ /* 0x000fce00078e02ff */
.L_x_536:
[----:B------:R-:W-:Y:S05]  /*c970*/  BSYNC B1 ;  /* 0x0000000000017941 */ /* 0x000fea0003800000 */
.L_x_535:
[----:B------:R-:W-:Y:S01]  /*c980*/  @!P3 IMAD R145, R145, R17, R2 ;  /* 0x000000119191b224 */ /* 0x000fe200078e0202 */
[----:B------:R-:W-:Y:S04]  /*c990*/  BSSY B1, `(.L_x_537) ;  /* 0x0000006000017945 */ /* 0x000fe80003800000 */
[----:B------:R0:W-:Y:S01]  /*c9a0*/  @!P3 STG.E.U8 desc[UR36][R6.64+0xf1], R145 ;  /* 0x0000f1910600b986 */ /* 0x0001e2000c101124 */
[----:B------:R-:W-:Y:S05]  /*c9b0*/  @P1 BRA `(.L_x_538) ;  /* 0x00000000000c1947 */ /* 0x000fea0003800000 */
[----:B------:R-:W0:Y:S02]  /*c9c0*/  LDG.E.U8 R16, desc[UR36][R156.64+0xf0] ;  /* 0x0000f0249c107981 */ /* 0x000e24000c1e1100 */
[----:B0-----:R-:W-:-:S05]  /*c9d0*/  PRMT R3, R16, 0x8880, RZ ;  /* 0x0000888010037816 */ /* 0x001fca00000000ff */
[----:B------:R-:W-:-:S07]  /*c9e0*/  IMAD R2, R3, R18, RZ ;  /* 0x0000001203027224 */ /* 0x000fce00078e02ff */
.L_x_538:
[----:B------:R-:W-:Y:S05]  /*c9f0*/  BSYNC B1 ;  /* 0x0000000000017941 */ /* 0x000fea0003800000 */
.L_x_537:
[----:B0-----:R-:W-:Y:S01]  /*ca00*/  @!P1 IMAD R3, R146, R17, R2 ;  /* 0x0000001192039224 */ /* 0x001fe200078e0202 */
[----:B------:R-:W-:Y:S04]  /*ca10*/  BSSY B1, `(.L_x_539) ;  /* 0x0000006000017945 */ /* 0x000fe80003800000 */
[----:B------:R0:W-:Y:S01]  /*ca20*/  @!P1 STG.E.U8 desc[UR36][R8.64+0xf0], R3 ;  /* 0x0000f00308009986 */ /* 0x0001e2000c101124 */
[----:B------:R-:W-:Y:S05]  /*ca30*/  @P5 BRA `(.L_x_540) ;  /* 0x00000000000c5947 */ /* 0x000fea0003800000 */
[----:B------:R-:W0:Y:S02]  /*ca40*/  LDG.E.U8 R16, desc[UR36][R156.64+0xf1] ;  /* 0x0000f1249c107981 */ /* 0x000e24000c1e1100 */
[----:B0-----:R-:W-:-:S05]  /*ca50*/  PRMT R3, R16, 0x8880, RZ ;  /* 0x0000888010037816 */ /* 0x001fca00000000ff */
[----:B------:R-:W-:-:S07]  /*ca60*/  IMAD R2, R3, R18, RZ ;  /* 0x0000001203027224 */ /* 0x000fce00078e02ff */
.L_x_540:
[----:B------:R-:W-:Y:S05]  /*ca70*/  BSYNC B1 ;  /* 0x0000000000017941 */ /* 0x000fea0003800000 */
.L_x_539:
[----:B------:R-:W-:Y:S01]  /*ca80*/  @!P5 IMAD R147, R147, R17, R2 ;  /* 0x000000119393d224 */ /* 0x000fe200078e0202 */
[----:B------:R-:W-:Y:S04]  /*ca90*/  BSSY B1, `(.L_x_541) ;  /* 0x0000006000017945 */ /* 0x000fe80003800000 */
[----:B------:R0:W-:Y:S01]  /*caa0*/  @!P5 STG.E.U8 desc[UR36][R8.64+0xf1], R147 ;  /* 0x0000f1930800d986 */ /* 0x0001e2000c101124 */
[----:B------:R-:W-:Y:S05]  /*cab0*/  @P4 BRA `(.L_x_542) ;  /* 0x00000000000c4947 */ /* 0x000fea0003800000 */
[----:B------:R-:W0:Y:S02]  /*cac0*/  LDG.E.U8 R16, desc[UR36][R14.64+0xf8] ;  /* 0x0000f8240e107981 */ /* 0x000e24000c1e1100 */
[----:B0-----:R-:W-:-:S05]  /*cad0*/  PRMT R3, R16, 0x8880, RZ ;  /* 0x0000888010037816 */ /* 0x001fca00000000ff */
[----:B------:R-:W-:-:S07]  /*cae0*/  IMAD R2, R3, R18, RZ ;  /* 0x0000001203027224 */ /* 0x000fce00078e02ff */
.L_x_542:
[----:B------:R-:W-:Y:S05]  /*caf0*/  BSYNC B1 ;  /* 0x0000000000017941 */ /* 0x000fea0003800000 */
.L_x_541:
[----:B0-----:R-:W-:Y:S01]  /*cb00*/  @!P4 IMAD R3, R148, R17, R2 ;  /* 0x000000119403c224 */ /* 0x001fe200078e0202 */
[----:B------:R-:W-:Y:S04]  /*cb10*/  BSSY B1, `(.L_x_543) ;  /* 0x0000006000017945 */ /* 0x000fe80003800000 */
[----:B------:R0:W-:Y:S01]  /*cb20*/  @!P4 STG.E.U8 desc[UR36][R6.64+0xf8], R3 ;  /* 0x0000f8030600c986 */ /* 0x0001e2000c101124 */
[----:B------:R-:W-:Y:S05]  /*cb30*/  @P2 BRA `(.L_x_544) ;  /* 0x00000000000c2947 */ /* 0x000fea0003800000 */
[----:B------:R-:W0:Y:S02]  /*cb40*/  LDG.E.U8 R16, desc[UR36][R14.64+0xf9] ;  /* 0x0000f9240e107981 */ /* 0x000e24000c1e1100 */
[----:B0-----:R-:W-:-:S05]  /*cb50*/  PRMT R3, R16, 0x8880, RZ ;  /* 0x0000888010037816 */ /* 0x001fca00000000ff */
[----:B------:R-:W-:-:S07]  /*cb60*/  IMAD R2, R3, R18, RZ ;  /* 0x0000001203027224 */ /* 0x000fce00078e02ff */
.L_x_544:
[----:B------:R-:W-:Y:S05]  /*cb70*/  BSYNC B1 ;  /* 0x0000000000017941 */ /* 0x000fea0003800000 */
.L_x_543:
[----:B------:R-:W-:Y:S01]  /*cb80*/  @!P2 IMAD R149, R149, R17, R2 ;  /* 0x000000119595a224 */ /* 0x000fe200078e0202 */
[----:B------:R-:W-:Y:S04]  /*cb90*/  BSSY B1, `(.L_x_545) ;  /* 0x0000006000017945 */ /* 0x000fe80003800000 */
[----:B------:R0:W-:Y:S01]  /*cba0*/  @!P2 STG.E.U8 desc[UR36][R6.64+0xf9], R149 ;  /* 0x0000f9950600a986 */ /* 0x0001e2000c101124 */
[----:B------:R-:W-:Y:S05]  /*cbb0*/  @P6 BRA `(.L_x_546) ;  /* 0x00000000000c6947 */ /* 0x000fea0003800000 */
[----:B------:R-:W0:Y:S02]  /*cbc0*/  LDG.E.U8 R16, desc[UR36][R156.64+0xf8] ;  /* 0x0000f8249c107981 */ /* 0x000e24000c1e1100 */
[----:B0-----:R-:W-:-:S05]  /*cbd0*/  PRMT R3, R16, 0x8880, RZ ;  /* 0x0000888010037816 */ /* 0x001fca00000000ff */
[----:B------:R-:W-:-:S07]  /*cbe0*/  IMAD R2, R3, R18, RZ ;  /* 0x0000001203027224 */ /* 0x000fce00078e02ff */
.L_x_546:
[----:B------:R-:W-:Y:S05]  /*cbf0*/  BSYNC B1 ;  /* 0x0000000000017941 */ /* 0x000fea0003800000 */
.L_x_545:
[----:B0-----:R-:W-:Y:S01]  /*cc00*/  @!P6 IMAD R3, R150, R17, R2 ;  /* 0x000000119603e224 */ /* 0x001fe200078e0202 */
[----:B------:R-:W-:Y:S01]  /*cc10*/  ISETP.LT.OR P0, PT, R0, 0xfa, !P0 ;  /* 0x000000fa0000780c */ /* 0x000fe20004701670 */
[----:B------:R-:W-:Y:S03]  /*cc20*/  BSSY B1, `(.L_x_547) ;  /* 0x0000006000017945 */ /* 0x000fe60003800000 */
[----:B------:R0:W-:Y:S09]  /*cc30*/  @!P6 STG.E.U8 desc[UR36][R8.64+0xf8], R3 ;  /* 0x0000f8030800e986 */ /* 0x0001f2000c101124 */
[----:B------:R-:W-:Y:S05]  /*cc40*/  @P0 BRA `(.L_x_548) ;  /* 0x00000000000c0947 */ /* 0x000fea0003800000 */
[----:B------:R-:W0:Y:S02]  /*cc50*/  LDG.E.U8 R16, desc[UR36][R156.64+0xf9] ;  /* 0x0000f9249c107981 */ /* 0x000e24000c1e1100 */
[----:B0-----:R-:W-:-:S05]  /*cc60*/  PRMT R3, R16, 0x8880, RZ ;  /* 0x0000888010037816 */ /* 0x001fca00000000ff */
[----:B------:R-:W-:-:S07]  /*cc70*/  IMAD R2, R3, R18, RZ ;  /* 0x0000001203027224 */ /* 0x000fce00078e02ff */
.L_x_548:
[----:B------:R-:W-:Y:S05]  /*cc80*/  BSYNC B1 ;  /* 0x0000000000017941 */ /* 0x000fea0003800000 */
.L_x_547:
[----:B------:R-:W-:Y:S01]  /*cc90*/  IMAD R151, R151, R17, R2 ;  /* 0x0000001197977224 */ /* 0x000fe200078e0202 */
[----:B------:R-:W-:Y:S06]  /*cca0*/  @P0 BRA `(.L_x_549) ;  /* 0x0000003800180947 */ /* 0x000fec0003800000 */
[----:B------:R0:W-:Y:S01]  /*ccb0*/  STG.E.U8 desc[UR36][R8.64+0xf9], R151 ;  /* 0x0000f99708007986 */ /* 0x0001e2000c101124 */
[----:B------:R-:W-:Y:S05]  /*ccc0*/  BRA `(.L_x_549) ;  /* 0x0000003800107947 */ /* 0x000fea0003800000 */
.L_x_36:
[----:B------:R-:W2:Y:S04]  /*ccd0*/  LDL.LU R2, [R1] ;  /* 0x0000000001027983 */ /* 0x000ea80000300800 */
[----:B------:R-:W3:Y:S04]  /*cce0*/  LDL.LU R3, [R1+0xc] ;  /* 0x00000c0001037983 */ /* 0x000ee80000300800 */
[----:B------:R-:W4:Y:S04]  /*ccf0*/  LDL.LU R12, [R1+0x14] ;  /* 0x00001400010c7983 */ /* 0x000f280000300800 */
[----:B------:R-:W5:Y:S04]  /*cd00*/  LDL.LU R13, [R1+0x98] ;  /* 0x00009800010d7983 */ /* 0x000f680000300800 */
        /* <DEDUP_REMOVED lines=61> */
[----:B------:R-:W5:Y:S01]  /*d0e0*/  LDL.LU R178, [R1+0x194] ;  /* 0x0001940001b27983 */ /* 0x000f620000300800 */
[----:B------:R-:W-:-:S03]  /*d0f0*/  ISETP.GE.AND P0, PT, R154, 0x1, PT ;  /* 0x000000019a00780c */ /* 0x000fc60003f06270 */
[----:B------:R-:W5:Y:S04]  /*d100*/  LDL.LU R177, [R1+0x198] ;  /* 0x0001980001b17983 */ /* 0x000f680000300800 */
[----:B------:R-:W5:Y:S04]  /*d110*/  LDL.LU R176, [R1+0x19c] ;  /* 0x00019c0001b07983 */ /* 0x000f680000300800 */
[----:B------:R-:W5:Y:S04]  /*d120*/  LDL.LU R175, [R1+0x1a0] ;  /* 0x0001a00001af7983 */ /* 0x000f680000300800 */
[----:B------:R-:W5:Y:S01]  /*d130*/  LDL.LU R174, [R1+0x1a4] ;  /* 0x0001a40001ae7983 */ /* 0x000f620000300800 */
[----:B------:R-:W-:-:S03]  /*d140*/  ISETP.LT.OR P1, PT, R0, 0x1, !P0 ;  /* 0x000000010000780c */ /* 0x000fc60004721670 */
        /* <DEDUP_REMOVED lines=13> */
[----:B--2---:R-:W-:-:S03]  /*d220*/  @!P1 IMAD R2, R2, R17, RZ ;  /* 0x0000001102029224 */ /* 0x004fc600078e02ff */
[----:B------:R-:W2:Y:S04]  /*d230*/  LDL.LU R160, [R1+0x1dc] ;  /* 0x0001dc0001a07983 */ /* 0x000ea80000300800 */
        /* <DEDUP_REMOVED lines=8> */
[----:B------:R0:W-:Y:S04]  /*d2c0*/  @!P1 STG.E.U8 desc[UR36][R4.64], R2 ;  /* 0x0000000204009986 */ /* 0x0001e8000c101124 */
[----:B0-----:R-:W3:Y:S01]  /*d2d0*/  LDL.LU R2, [R1+0x4] ;  /* 0x0000040001027983 */ /* 0x001ee20000300800 */
[----:B------:R-:W-:-:S02]  /*d2e0*/  ISETP.LT.OR P1, PT, R0, 0x2, !P0 ;  /* 0x000000020000780c */ /* 0x000fc40004721670 */
[----:B------:R-:W-:-:S11]  /*d2f0*/  ISETP.GE.AND P2, PT, R154, 0x9, PT ;  /* 0x000000099a00780c */ /* 0x000fd60003f46270 */
[----:B---3--:R-:W-:-:S05]  /*d300*/  @!P1 IMAD R2, R2, R17, RZ ;  /* 0x0000001102029224 */ /* 0x008fca00078e02ff */
[----:B------:R0:W-:Y:S04]  /*d310*/  @!P1 STG.E.U8 desc[UR36][R4.64+0x1], R2 ;  /* 0x0000010204009986 */ /* 0x0001e8000c101124 */
[----:B0-----:R-:W3:Y:S01]  /*d320*/  LDL.LU R2, [R1+0x8] ;  /* 0x0000080001027983 */ /* 0x001ee20000300800 */
[C---:B------:R-:W-:Y:S02]  /*d330*/  ISETP.LT.OR P1, PT, R0.reuse, 0x1, !P2 ;  /* 0x000000010000780c */ /* 0x040fe40005721670 */
[C---:B------:R-:W-:Y:S02]  /*d340*/  ISETP.LT.OR P3, PT, R0.reuse, 0x2, !P2 ;  /* 0x000000020000780c */ /* 0x040fe40005761670 */
[----:B------:R-:W-:-:S09]  /*d350*/  ISETP.LT.OR P4, PT, R0, 0x9, !P0 ;  /* 0x000000090000780c */ /* 0x000fd20004781670 */
[----:B---3--:R-:W-:-:S05]  /*d360*/  @!P1 IMAD R2, R2, R17, RZ ;  /* 0x0000001102029224 */ /* 0x008fca00078e02ff */
[----:B------:R0:W-:Y:S04]  /*d370*/  @!P1 STG.E.U8 desc[UR36][R10.64], R2 ;  /* 0x000000020a009986 */ /* 0x0001e8000c101124 */
[----:B0-----:R-:W3:Y:S01]  /*d380*/  LDL.LU R2, [R1+0x10] ;  /* 0x0000100001027983 */ /* 0x001ee20000300800 */
[----:B------:R-:W-:Y:S01]  /*d390*/  @!P3 IMAD R3, R3, R17, RZ ;  /* 0x000000110303b224 */ /* 0x000fe200078e02ff */
[C---:B------:R-:W-:Y:S02]  /*d3a0*/  ISETP.LT.OR P1, PT, R0.reuse, 0xa, !P0 ;  /* 0x0000000a0000780c */ /* 0x040fe40004721670 */
[C---:B------:R-:W-:Y:S02]  /*d3b0*/  ISETP.LT.OR P5, PT, R0.reuse, 0x9, !P2 ;  /* 0x000000090000780c */ /* 0x040fe400057a1670 */
[----:B------:R0:W-:Y:S01]  /*d3c0*/  @!P3 STG.E.U8 desc[UR36][R10.64+0x1], R3 ;  /* 0x000001030a00b986 */ /* 0x0001e2000c101124 */
[----:B------:R-:W-:-:S03]  /*d3d0*/  ISETP.LT.OR P6, PT, R0, 0xa, !P2 ;  /* 0x0000000a0000780c */ /* 0x000fc600057c1670 */
[----:B0-----:R-:W5:Y:S01]  /*d3e0*/  LDL.LU R3, [R1+0x18] ;  /* 0x0000180001037983 */ /* 0x001f620000300800 */
[----:B---3--:R-:W-:-:S05]  /*d3f0*/  @!P4 IMAD R2, R2, R17, RZ ;  /* 0x000000110202c224 */ /* 0x008fca00078e02ff */
[----:B------:R0:W-:Y:S04]  /*d400*/  @!P4 STG.E.U8 desc[UR36][R4.64+0x8], R2 ;  /* 0x000008020400c986 */ /* 0x0001e8000c101124 */
[----:B0-----:R-:W3:Y:S01]  /*d410*/  LDL.LU R2, [R1+0x1c] ;  /* 0x00001c0001027983 */ /* 0x001ee20000300800 */
[-C--:B----4-:R-:W-:Y:S02]  /*d420*/  @!P1 IMAD R12, R12, R17.reuse, RZ ;  /* 0x000000110c0c9224 */ /* 0x090fe400078e02ff */
[----:B-----5:R-:W-:-:S03]  /*d430*/  @!P5 IMAD R3, R3, R17, RZ ;  /* 0x000000110303d224 */ /* 0x020fc600078e02ff */
[----:B------:R0:W-:Y:S04]  /*d440*/  @!P1 STG.E.U8 desc[UR36][R4.64+0x9], R12 ;  /* 0x0000090c04009986 */ /* 0x0001e8000c101124 */
[----:B------:R1:W-:Y:S04]  /*d450*/  @!P5 STG.E.U8 desc[UR36][R10.64+0x8], R3 ;  /* 0x000008030a00d986 */ /* 0x0003e8000c101124 */
[----:B0-----:R-:W4:Y:S04]  /*d460*/  LDL.LU R12, [R1+0x28] ;  /* 0x00002800010c7983 */ /* 0x001f280000300800 */
[----:B-1----:R-:W5:Y:S01]  /*d470*/  LDL.LU R3, [R1+0x20] ;  /* 0x0000200001037983 */ /* 0x002f620000300800 */
[----:B---3--:R-:W-:-:S05]  /*d480*/  @!P6 IMAD R2, R2, R17, RZ ;  /* 0x000000110202e224 */ /* 0x008fca00078e02ff */
[----:B------:R0:W-:Y:S04]  /*d490*/  @!P6 STG.E.U8 desc[UR36][R10.64+0x9], R2 ;  /* 0x000009020a00e986 */ /* 0x0001e8000c101124 */
[----:B0-----:R-:W3:Y:S01]  /*d4a0*/  LDL.LU R2, [R1+0x24] ;  /* 0x0000240001027983 */ /* 0x001ee20000300800 */
[C---:B------:R-:W-:Y:S02]  /*d4b0*/  ISETP.LT.OR P3, PT, R0.reuse, 0x11, !P0 ;  /* 0x000000110000780c */ /* 0x040fe40004761670 */
[----:B------:R-:W-:-:S11]  /*d4c0*/  ISETP.LT.OR P4, PT, R0, 0x12, !P0 ;  /* 0x000000120000780c */ /* 0x000fd60004781670 */
[----:B-----5:R-:W-:-:S05]  /*d4d0*/  @!P3 IMAD R3, R3, R17, RZ ;  /* 0x000000110303b224 */ /* 0x020fca00078e02ff */
[----:B------:R0:W-:Y:S04]  /*d4e0*/  @!P3 STG.E.U8 desc[UR36][R4.64+0x10], R3 ;  /* 0x000010030400b986 */ /* 0x0001e8000c101124 */
[----:B0-----:R-:W5:Y:S01]  /*d4f0*/  LDL.LU R3, [R1+0x2c] ;  /* 0x00002c0001037983 */ /* 0x001f620000300800 */
[----:B---3--:R-:W-:-:S05]  /*d500*/  @!P4 IMAD R2, R2, R17, RZ ;  /* 0x000000110202c224 */ /* 0x008fca00078e02ff */
[----:B------:R0:W-:Y:S04]  /*d510*/  @!P4 STG.E.U8 desc[UR36][R4.64+0x11], R2 ;  /* 0x000011020400c986 */ /* 0x0001e8000c101124 */
[----:B0-----:R-:W3:Y:S01]  /*d520*/  LDL.LU R2, [R1+0x30] ;  /* 0x0000300001027983 */ /* 0x001ee20000300800 */
[C---:B------:R-:W-:Y:S02]  /*d530*/  ISETP.LT.OR P1, PT, R0.reuse, 0x11, !P2 ;  /* 0x000000110000780c */ /* 0x040fe40005721670 */
[C---:B------:R-:W-:Y:S02]  /*d540*/  ISETP.LT.OR P5, PT, R0.reuse, 0x12, !P2 ;  /* 0x000000120000780c */ /* 0x040fe400057a1670 */
[----:B------:R-:W-:-:S09]  /*d550*/  ISETP.LT.OR P6, PT, R0, 0x19, !P0 ;  /* 0x000000190000780c */ /* 0x000fd200047c1670 */
        /* <DEDUP_REMOVED lines=43> */
[----:B-----5:R-:W-:-:S05]  /*d810*/  @!P6 IMAD R3, R3, R17, RZ ;  /* 0x000000110303e224 */ /* 0x020fca00078e02ff */
[----:B------:R0:W-:Y:S04]  /*d820*/  @!P6 STG.E.U8 desc[UR36][R4.64+0x29], R3 ;  /* 0x000029030400e986 */ /* 0x0001e8000c101124 */
[----:B0-----:R-:W5:Y:S01]  /*d830*/  LDL.LU R3, [R1+0x5c] ;  /* 0x00005c0001037983 */ /* 0x001f620000300800 */
        /* <DEDUP_REMOVED lines=48> */
[----:B------:R-:W-:-:S13]  /*db40*/  ISETP.LT.OR P5, PT, R0, 0x42, !P2 ;  /* 0x000000420000780c */ /* 0x000fda00057a1670 */
[----:B----4-:R-:W-:-:S05]  /*db50*/  @!P5 IMAD R12, R12, R17, RZ ;  /* 0x000000110c0cd224 */ /* 0x010fca00078e02ff */
[----:B------:R-:W-:Y:S01]  /*db60*/  @!P5 STG.E.U8 desc[UR36][R10.64+0x41], R12 ;  /* 0x0000410c0a00d986 */ /* 0x000fe2000c101124 */
[----:B---3--:R-:W-:-:S05]  /*db70*/  @!P4 IMAD R2, R2, R17, RZ ;  /* 0x000000110202c224 */ /* 0x008fca00078e02ff */
[----:B------:R0:W-:Y:S04]  /*db80*/  @!P4 STG.E.U8 desc[UR36][R10.64+0x40], R2 ;  /* 0x000040020a00c986 */ /* 0x0001e8000c101124 */
[----:B0-----:R-:W3:Y:S04]  /*db90*/  LDL.LU R2, [R1+0x90] ;  /* 0x0000900001027983 */ /* 0x001ee80000300800 */
[----:B------:R-:W4:Y:S01]  /*dba0*/  LDL.LU R12, [R1+0xac] ;  /* 0x0000ac00010c7983 */ /* 0x000f220000300800 */
[C---:B------:R-:W-:Y:S02]  /*dbb0*/  ISETP.LT.OR P6, PT, R0.reuse, 0x49, !P0 ;  /* 0x000000490000780c */ /* 0x040fe400047c1670 */
[----:B------:R-:W-:-:S02]  /*dbc0*/  ISETP.LT.OR P1, PT, R0, 0x4a, !P0 ;  /* 0x0000004a0000780c */ /* 0x000fc40004721670 */
[C---:B------:R-:W-:Y:S02]  /*dbd0*/  ISETP.LT.OR P3, PT, R0.reuse, 0x49, !P2 ;  /* 0x000000490000780c */ /* 0x040fe40005761670 */
[C---:B------:R-:W-:Y:S02]  /*dbe0*/  ISETP.LT.OR P4, PT, R0.reuse, 0x4a, !P2 ;  /* 0x0000004a0000780c */ /* 0x040fe40005781670 */
[----:B------:R-:W-:-:S07]  /*dbf0*/  ISETP.LT.OR P5, PT, R0, 0x51, !P0 ;  /* 0x000000510000780c */ /* 0x000fce00047a1670 */
[----:B-----5:R-:W-:-:S05]  /*dc00*/  @!P1 IMAD R3, R3, R17, RZ ;  /* 0x0000001103039224 */ /* 0x020fca00078e02ff */
[----:B------:R4:W-:Y:S01]  /*dc10*/  @!P1 STG.E.U8 desc[UR36][R4.64+0x49], R3 ;  /* 0x0000490304009986 */ /* 0x0009e2000c101124 */
[----:B------:R-:W-:Y:S01]  /*dc20*/  ISETP.LT.OR P1, PT, R0, 0x51, !P2 ;  /* 0x000000510000780c */ /* 0x000fe20005721670 */
[-C--:B------:R-:W-:Y:S02]  /*dc30*/  @!P3 IMAD R13, R13, R17.reuse, RZ ;  /* 0x000000110d0db224 */ /* 0x080fe400078e02ff */
[-C--:B------:R-:W-:Y:S02]  /*dc40*/  @!P4 IMAD R15, R15, R17.reuse, RZ ;  /* 0x000000110f0fc224 */ /* 0x080fe400078e02ff */
[----:B------:R-:W-:-:S08]  /*dc50*/  @!P5 IMAD R21, R21, R17, RZ ;  /* 0x000000111515d224 */ /* 0x000fd000078e02ff */
[-C--:B------:R-:W-:Y:S02]  /*dc60*/  @!P1 IMAD R153, R153, R17.reuse, RZ ;  /* 0x0000001199999224 */ /* 0x080fe400078e02ff */
[----:B---3--:R-:W-:-:S05]  /*dc70*/  @!P6 IMAD R2, R2, R17, RZ ;  /* 0x000000110202e224 */ /* 0x008fca00078e02ff */
[----:B------:R-:W-:Y:S01]  /*dc80*/  @!P6 STG.E.U8 desc[UR36][R4.64+0x48], R2 ;  /* 0x000048020400e986 */ /* 0x000fe2000c101124 */
[----:B------:R-:W-:-:S03]  /*dc90*/  ISETP.LT.OR P6, PT, R0, 0x52, !P0 ;  /* 0x000000520000780c */ /* 0x000fc600047c1670 */
[----:B------:R0:W-:Y:S01]  /*dca0*/  @!P3 STG.E.U8 desc[UR36][R10.64+0x48], R13 ;  /* 0x0000480d0a00b986 */ /* 0x0001e2000c101124 */
[----:B------:R-:W-:-:S03]  /*dcb0*/  ISETP.LT.OR P3, PT, R0, 0x52, !P2 ;  /* 0x000000520000780c */ /* 0x000fc60005761670 */
[----:B------:R1:W-:Y:S01]  /*dcc0*/  @!P4 STG.E.U8 desc[UR36][R10.64+0x49], R15 ;  /* 0x0000490f0a00c986 */ /* 0x0003e2000c101124 */
[----:B------:R-:W-:-:S05]  /*dcd0*/  ISETP.LT.OR P4, PT, R0, 0x59, !P0 ;  /* 0x000000590000780c */ /* 0x000fca0004781670 */
[----:B------:R-:W-:Y:S01]  /*dce0*/  @!P6 IMAD R23, R23, R17, RZ ;  /* 0x000000111717e224 */ /* 0x000fe200078e02ff */
[----:B------:R3:W-:Y:S01]  /*dcf0*/  @!P5 STG.E.U8 desc[UR36][R4.64+0x50], R21 ;  /* 0x000050150400d986 */ /* 0x0007e2000c101124 */
[----:B------:R-:W-:-:S03]  /*dd00*/  ISETP.LT.OR P5, PT, R0, 0x5a, !P0 ;  /* 0x0000005a0000780c */ /* 0x000fc600047a1670 */
[----:B------:R5:W-:Y:S01]  /*dd10*/  @!P6 STG.E.U8 desc[UR36][R4.64+0x51], R23 ;  /* 0x000051170400e986 */ /* 0x000be2000c101124 */
[----:B------:R-:W-:-:S03]  /*dd20*/  ISETP.LT.OR P6, PT, R0, 0x59, !P2 ;  /* 0x000000590000780c */ /* 0x000fc600057c1670 */
[----:B------:R-:W-:Y:S01]  /*dd30*/  @!P1 STG.E.U8 desc[UR36][R10.64+0x50], R153 ;  /* 0x000050990a009986 */ /* 0x000fe2000c101124 */
[----:B------:R-:W-:Y:S01]  /*dd40*/  ISETP.LT.OR P1, PT, R0, 0x5a, !P2 ;  /* 0x0000005a0000780c */ /* 0x000fe20005721670 */
[-C--:B----4-:R-:W-:Y:S02]  /*dd50*/  @!P3 IMAD R3, R12, R17.reuse, RZ ;  /* 0x000000110c03b224 */ /* 0x090fe400078e02ff */
[-C--:B0-----:R-:W-:Y:S02]  /*dd60*/  @!P4 IMAD R13, R235, R17.reuse, RZ ;  /* 0x00000011eb0dc224 */ /* 0x081fe400078e02ff */
[-C--:B-1----:R-:W-:Y:S01]  /*dd70*/  @!P5 IMAD R15, R234, R17.reuse, RZ ;  /* 0x00000011ea0fd224 */ /* 0x082fe200078e02ff */
[----:B------:R0:W-:Y:S03]  /*dd80*/  @!P3 STG.E.U8 desc[UR36][R10.64+0x51], R3 ;  /* 0x000051030a00b986 */ /* 0x0001e6000c101124 */
[----:B---3--:R-:W-:Y:S01]  /*dd90*/  @!P6 IMAD R21, R233, R17, RZ ;  /* 0x00000011e915e224 */ /* 0x008fe200078e02ff */
[----:B------:R1:W-:Y:S01]  /*dda0*/  @!P4 STG.E.U8 desc[UR36][R4.64+0x58], R13 ;  /* 0x0000580d0400c986 */ /* 0x0003e2000c101124 */
[----:B------:R-:W-:-:S02]  /*ddb0*/  ISETP.LT.OR P3, PT, R0, 0x61, !P0 ;  /* 0x000000610000780c */ /* 0x000fc40004761670 */
[----:B-----5:R-:W-:Y:S01]  /*ddc0*/  @!P1 IMAD R23, R232, R17, RZ ;  /* 0x00000011e8179224 */ /* 0x020fe200078e02ff */
[C---:B------:R-:W-:Y:S01]  /*ddd0*/  ISETP.LT.OR P4, PT, R0.reuse, 0x62, !P0 ;  /* 0x000000620000780c */ /* 0x040fe20004781670 */
[----:B------:R3:W-:Y:S01]  /*dde0*/  @!P5 STG.E.U8 desc[UR36][R4.64+0x59], R15 ;  /* 0x0000590f0400d986 */ /* 0x0007e2000c101124 */
[----:B------:R-:W-:-:S03]  /*ddf0*/  ISETP.LT.OR P5, PT, R0, 0x61, !P2 ;  /* 0x000000610000780c */ /* 0x000fc600057a1670 */
[----:B------:R4:W-:Y:S01]  /*de00*/  @!P6 STG.E.U8 desc[UR36][R10.64+0x58], R21 ;  /* 0x000058150a00e986 */ /* 0x0009e2000c101124 */
[----:B------:R-:W-:-:S03]  /*de10*/  ISETP.LT.OR P6, PT, R0, 0x62, !P2 ;  /* 0x000000620000780c */ /* 0x000fc600057c1670 */
[----:B------:R-:W-:Y:S01]  /*de20*/  @!P1 STG.E.U8 desc[UR36][R10.64+0x59], R23 ;  /* 0x000059170a009986 */ /* 0x000fe2000c101124 */
[----:B------:R-:W-:Y:S01]  /*de30*/  ISETP.LT.OR P1, PT, R0, 0x69, !P0 ;  /* 0x000000690000780c */ /* 0x000fe20004721670 */
[-C--:B0-----:R-:W-:Y:S02]  /*de40*/  @!P3 IMAD R3, R231, R17.reuse, RZ ;  /* 0x00000011e703b224 */ /* 0x081fe400078e02ff */
[-C--:B-1----:R-:W-:Y:S02]  /*de50*/  @!P4 IMAD R13, R230, R17.reuse, RZ ;  /* 0x00000011e60dc224 */ /* 0x082fe400078e02ff */
[-C--:B---3--:R-:W-:Y:S01]  /*de60*/  @!P5 IMAD R15, R229, R17.reuse, RZ ;  /* 0x00000011e50fd224 */ /* 0x088fe200078e02ff */
[----:B------:R0:W-:Y:S03]  /*de70*/  @!P3 STG.E.U8 desc[UR36][R4.64+0x60], R3 ;  /* 0x000060030400b986 */ /* 0x0001e6000c101124 */
[----:B----4-:R-:W-:Y:S01]  /*de80*/  @!P6 IMAD R21, R228, R17, RZ ;  /* 0x00000011e415e224 */ /* 0x010fe200078e02ff */
[----:B------:R1:W-:Y:S01]  /*de90*/  @!P4 STG.E.U8 desc[UR36][R4.64+0x61], R13 ;  /* 0x0000610d0400c986 */ /* 0x0003e2000c101124 */
[----:B------:R-:W-:-:S02]  /*dea0*/  ISETP.LT.OR P3, PT, R0, 0x6a, !P0 ;  /* 0x0000006a0000780c */ /* 0x000fc40004761670 */
[----:B------:R-:W-:Y:S01]  /*deb0*/  @!P1 IMAD R153, R227, R17, RZ ;  /* 0x00000011e3999224 */ /* 0x000fe200078e02ff */
        /* <DEDUP_REMOVED lines=131> */
[-C--:B----4-:R-:W-:Y:S01]  /*e6f0*/  @!P6 IMAD R21, R183, R17.reuse, RZ ;  /* 0x00000011b715e224 */ /* 0x090fe200078e02ff */
[----:B------:R1:W-:Y:S03]  /*e700*/  @!P4 STG.E.U8 desc[UR36][R10.64+0xb8], R13 ;  /* 0x0000b80d0a00c986 */ /* 0x0003e6000c101124 */
[----:B------:R-:W-:Y:S01]  /*e710*/  @!P1 IMAD R23, R182, R17, RZ ;  /* 0x00000011b6179224 */ /* 0x000fe200078e02ff */
[C---:B------:R-:W-:Y:S01]  /*e720*/  ISETP.LT.OR P3, PT, R0.reuse, 0xc1, !P2 ;  /* 0x000000c10000780c */ /* 0x040fe20005761670 */
[----:B------:R3:W-:Y:S01]  /*e730*/  @!P5 STG.E.U8 desc[UR36][R10.64+0xb9], R15 ;  /* 0x0000b90f0a00d986 */ /* 0x0007e2000c101124 */
[----:B------:R-:W-:-:S02]  /*e740*/  ISETP.LT.OR P4, PT, R0, 0xc2, !P2 ;  /* 0x000000c20000780c */ /* 0x000fc40005781670 */
[C---:B------:R-:W-:Y:S01]  /*e750*/  ISETP.LT.OR P5, PT, R0.reuse, 0xc9, !P0 ;  /* 0x000000c90000780c */ /* 0x040fe200047a1670 */
[----:B------:R4:W-:Y:S01]  /*e760*/  @!P6 STG.E.U8 desc[UR36][R4.64+0xc0], R21 ;  /* 0x0000c0150400e986 */ /* 0x0009e2000c101124 */
[----:B------:R-:W-:-:S03]  /*e770*/  ISETP.LT.OR P6, PT, R0, 0xca, !P0 ;  /* 0x000000ca0000780c */ /* 0x000fc600047c1670 */
[----:B------:R-:W-:Y:S01]  /*e780*/  @!P1 STG.E.U8 desc[UR36][R4.64+0xc1], R23 ;  /* 0x0000c11704009986 */ /* 0x000fe2000c101124 */
[----:B------:R-:W-:-:S03]  /*e790*/  ISETP.LT.OR P1, PT, R0, 0xc9, !P2 ;  /* 0x000000c90000780c */ /* 0x000fc60005721670 */
[-C--:B0-----:R-:W-:Y:S02]  /*e7a0*/  @!P3 IMAD R3, R181, R17.reuse, RZ ;  /* 0x00000011b503b224 */ /* 0x081fe400078e02ff */
[-C--:B-1----:R-:W-:Y:S02]  /*e7b0*/  @!P4 IMAD R13, R180, R17.reuse, RZ ;  /* 0x00000011b40dc224 */ /* 0x082fe400078e02ff */
[-C--:B---3--:R-:W-:Y:S02]  /*e7c0*/  @!P5 IMAD R15, R179, R17.reuse, RZ ;  /* 0x00000011b30fd224 */ /* 0x088fe400078e02ff */
[-C--:B----4-:R-:W-:Y:S01]  /*e7d0*/  @!P6 IMAD R21, R178, R17.reuse, RZ ;  /* 0x00000011b215e224 */ /* 0x090fe200078e02ff */
[----:B------:R0:W-:Y:S03]  /*e7e0*/  @!P3 STG.E.U8 desc[UR36][R10.64+0xc0], R3 ;  /* 0x0000c0030a00b986 */ /* 0x0001e6000c101124 */
[----:B------:R-:W-:Y:S01]  /*e7f0*/  @!P1 IMAD R153, R177, R17, RZ ;  /* 0x00000011b1999224 */ /* 0x000fe200078e02ff */
[----:B------:R1:W-:Y:S01]  /*e800*/  @!P4 STG.E.U8 desc[UR36][R10.64+0xc1], R13 ;  /* 0x0000c10d0a00c986 */ /* 0x0003e2000c101124 */
[----:B------:R-:W-:-:S02]  /*e810*/  ISETP.LT.OR P3, PT, R0, 0xca, !P2 ;  /* 0x000000ca0000780c */ /* 0x000fc40005761670 */
        /* <DEDUP_REMOVED lines=33> */
[----:B------:R4:W-:Y:S04]  /*ea30*/  @!P6 STG.E.U8 desc[UR36][R10.64+0xd9], R21 ;  /* 0x0000d9150a00e986 */ /* 0x0009e8000c101124 */
[----:B------:R-:W-:Y:S01]  /*ea40*/  @!P1 STG.E.U8 desc[UR36][R4.64+0xe0], R153 ;  /* 0x0000e09904009986 */ /* 0x000fe2000c101124 */
[C---:B------:R-:W-:Y:S02]  /*ea50*/  ISETP.LT.OR P1, PT, R0.reuse, 0xea, !P0 ;  /* 0x000000ea0000780c */ /* 0x040fe40004721670 */
[----:B------:R-:W-:Y:S01]  /*ea60*/  ISETP.LT.OR P6, PT, R0, 0xe9, !P0 ;  /* 0x000000e90000780c */ /* 0x000fe200047c1670 */
[-C--:B0-----:R-:W-:Y:S02]  /*ea70*/  @!P3 IMAD R3, R166, R17.reuse, RZ ;  /* 0x00000011a603b224 */ /* 0x081fe400078e02ff */
[----:B-1----:R-:W-:-:S02]  /*ea80*/  @!P4 IMAD R13, R165, R17, RZ ;  /* 0x00000011a50dc224 */ /* 0x002fc400078e02ff */
[----:B---3--:R-:W-:Y:S01]  /*ea90*/  @!P5 IMAD R15, R164, R17, RZ ;  /* 0x00000011a40fd224 */ /* 0x008fe200078e02ff */
[----:B------:R0:W-:Y:S01]  /*eaa0*/  @!P3 STG.E.U8 desc[UR36][R4.64+0xe1], R3 ;  /* 0x0000e1030400b986 */ /* 0x0001e2000c101124 */
[----:B------:R-:W-:-:S04]  /*eab0*/  ISETP.LT.OR P3, PT, R0, 0xe9, !P2 ;  /* 0x000000e90000780c */ /* 0x000fc80005761670 */
[-C--:B------:R-:W-:Y:S01]  /*eac0*/  @!P1 IMAD R23, R162, R17.reuse, RZ ;  /* 0x00000011a2179224 */ /* 0x080fe200078e02ff */
[----:B------:R2:W-:Y:S01]  /*ead0*/  @!P4 STG.E.U8 desc[UR36][R10.64+0xe0], R13 ;  /* 0x0000e00d0a00c986 */ /* 0x0005e2000c101124 */
[----:B----4-:R-:W-:Y:S01]  /*eae0*/  @!P6 IMAD R21, R163, R17, RZ ;  /* 0x00000011a315e224 */ /* 0x010fe200078e02ff */
[C---:B------:R-:W-:Y:S02]  /*eaf0*/  ISETP.LT.OR P4, PT, R0.reuse, 0xea, !P2 ;  /* 0x000000ea0000780c */ /* 0x040fe40005781670 */
[----:B------:R1:W-:Y:S01]  /*eb00*/  @!P5 STG.E.U8 desc[UR36][R10.64+0xe1], R15 ;  /* 0x0000e10f0a00d986 */ /* 0x0003e2000c101124 */
[----:B------:R-:W-:-:S03]  /*eb10*/  ISETP.LT.OR P5, PT, R0, 0xf1, !P0 ;  /* 0x000000f10000780c */ /* 0x000fc600047a1670 */
[----:B------:R-:W-:Y:S01]  /*eb20*/  @!P1 STG.E.U8 desc[UR36][R4.64+0xe9], R23 ;  /* 0x0000e91704009986 */ /* 0x000fe2000c101124 */
[----:B------:R-:W-:-:S03]  /*eb30*/  ISETP.LT.OR P1, PT, R0, 0xf2, !P0 ;  /* 0x000000f20000780c */ /* 0x000fc60004721670 */
[----:B------:R3:W-:Y:S01]  /*eb40*/  @!P6 STG.E.U8 desc[UR36][R4.64+0xe8], R21 ;  /* 0x0000e8150400e986 */ /* 0x0007e2000c101124 */
[----:B------:R-:W-:Y:S01]  /*eb50*/  ISETP.LT.OR P6, PT, R0, 0xf1, !P2 ;  /* 0x000000f10000780c */ /* 0x000fe200057c1670 */
[-C--:B0-----:R-:W-:Y:S02]  /*eb60*/  @!P3 IMAD R3, R161, R17.reuse, RZ ;  /* 0x00000011a103b224 */ /* 0x081fe400078e02ff */
[-C--:B--2---:R-:W-:Y:S02]  /*eb70*/  @!P4 IMAD R13, R160, R17.reuse, RZ ;  /* 0x00000011a00dc224 */ /* 0x084fe400078e02ff */
[-C--:B-1----:R-:W-:Y:S01]  /*eb80*/  @!P5 IMAD R15, R159, R17.reuse, RZ ;  /* 0x000000119f0fd224 */ /* 0x082fe200078e02ff */
[----:B------:R0:W-:Y:S01]  /*eb90*/  @!P3 STG.E.U8 desc[UR36][R10.64+0xe8], R3 ;  /* 0x0000e8030a00b986 */ /* 0x0001e2000c101124 */
[----:B------:R-:W-:Y:S02]  /*eba0*/  ISETP.LT.OR P3, PT, R0, 0xf2, !P2 ;  /* 0x000000f20000780c */ /* 0x000fe40005761670 */
[-C--:B---3--:R-:W-:Y:S01]  /*ebb0*/  @!P1 IMAD R21, R158, R17.reuse, RZ ;  /* 0x000000119e159224 */ /* 0x088fe200078e02ff */
[----:B------:R1:W-:Y:S03]  /*ebc0*/  @!P4 STG.E.U8 desc[UR36][R10.64+0xe9], R13 ;  /* 0x0000e90d0a00c986 */ /* 0x0003e6000c101124 */
[----:B------:R-:W-:Y:S01]  /*ebd0*/  @!P6 IMAD R23, R157, R17, RZ ;  /* 0x000000119d17e224 */ /* 0x000fe200078e02ff */
[C---:B------:R-:W-:Y:S01]  /*ebe0*/  ISETP.LT.OR P4, PT, R0.reuse, 0xf9, !P0 ;  /* 0x000000f90000780c */ /* 0x040fe20004781670 */
[----:B------:R-:W-:Y:S01]  /*ebf0*/  @!P1 STG.E.U8 desc[UR36][R4.64+0xf1], R21 ;  /* 0x0000f11504009986 */ /* 0x000fe2000c101124 */
[----:B------:R-:W-:-:S02]  /*ec00*/  ISETP.LT.OR P0, PT, R0, 0xfa, !P0 ;  /* 0x000000fa0000780c */ /* 0x000fc40004701670 */
[----:B------:R-:W-:Y:S01]  /*ec10*/  ISETP.GE.AND P1, PT, R154, 0x81, PT ;  /* 0x000000819a00780c */ /* 0x000fe20003f26270 */
[----:B------:R2:W-:Y:S01]  /*ec20*/  @!P5 STG.E.U8 desc[UR36][R4.64+0xf0], R15 ;  /* 0x0000f00f0400d986 */ /* 0x0005e2000c101124 */
[C---:B------:R-:W-:Y:S02]  /*ec30*/  ISETP.LT.OR P5, PT, R0.reuse, 0xf9, !P2 ;  /* 0x000000f90000780c */ /* 0x040fe400057a1670 */
[C---:B------:R-:W-:Y:S01]  /*ec40*/  ISETP.LT.OR P2, PT, R0.reuse, 0xfa, !P2 ;  /* 0x000000fa0000780c */ /* 0x040fe20005741670 */
[----:B------:R3:W-:Y:S01]  /*ec50*/  @!P6 STG.E.U8 desc[UR36][R10.64+0xf0], R23 ;  /* 0x0000f0170a00e986 */ /* 0x0007e2000c101124 */
[----:B------:R-:W-:Y:S01]  /*ec60*/  ISETP.LT.OR P6, PT, R0, 0x1, !P1 ;  /* 0x000000010000780c */ /* 0x000fe20004fc1670 */
[-C--:B0-----:R-:W-:Y:S02]  /*ec70*/  @!P3 IMAD R3, R156, R17.reuse, RZ ;  /* 0x000000119c03b224 */ /* 0x081fe400078e02ff */
[-C--:B-1----:R-:W-:Y:S02]  /*ec80*/  @!P4 IMAD R13, R152, R17.reuse, RZ ;  /* 0x00000011980dc224 */ /* 0x082fe400078e02ff */
[----:B------:R-:W-:Y:S01]  /*ec90*/  @!P0 IMAD R153, R22, R17, RZ ;  /* 0x0000001116998224 */ /* 0x000fe200078e02ff */
[----:B------:R0:W-:Y:S01]  /*eca0*/  @!P3 STG.E.U8 desc[UR36][R10.64+0xf1], R3 ;  /* 0x0000f1030a00b986 */ /* 0x0001e2000c101124 */
[----:B------:R-:W-:-:S02]  /*ecb0*/  ISETP.GE.AND P3, PT, R154, 0x89, PT ;  /* 0x000000899a00780c */ /* 0x000fc40003f66270 */
[-C--:B--2---:R-:W-:Y:S02]  /*ecc0*/  @!P5 IMAD R15, R20, R17.reuse, RZ ;  /* 0x00000011140fd224 */ /* 0x084fe400078e02ff */
[-C--:B------:R-:W-:Y:S01]  /*ecd0*/  @!P2 IMAD R21, R14, R17.reuse, RZ ;  /* 0x000000110e15a224 */ /* 0x080fe200078e02ff */
[----:B------:R-:W-:Y:S01]  /*ece0*/  @!P0 STG.E.U8 desc[UR36][R4.64+0xf9], R153 ;  /* 0x0000f99904008986 */ /* 0x000fe2000c101124 */
[----:B---3--:R-:W-:Y:S01]  /*ecf0*/  @!P6 IMAD R23, R24, R17, RZ ;  /* 0x000000111817e224 */ /* 0x008fe200078e02ff */
[C---:B------:R-:W-:Y:S02]  /*ed00*/  ISETP.LT.OR P0, PT, R0.reuse, 0x2, !P1 ;  /* 0x000000020000780c */ /* 0x040fe40004f01670 */
[----:B------:R1:W-:Y:S01]  /*ed10*/  @!P4 STG.E.U8 desc[UR36][R4.64+0xf8], R13 ;  /* 0x0000f80d0400c986 */ /* 0x0003e2000c101124 */
[----:B------:R-:W-:-:S03]  /*ed20*/  ISETP.LT.OR P4, PT, R0, 0x1, !P3 ;  /* 0x000000010000780c */ /* 0x000fc60005f81670 */
[----:B------:R-:W-:Y:S01]  /*ed30*/  @!P5 STG.E.U8 desc[UR36][R10.64+0xf8], R15 ;  /* 0x0000f80f0a00d986 */ /* 0x000fe2000c101124 */
[----:B------:R-:W-:-:S03]  /*ed40*/  ISETP.LT.OR P5, PT, R0, 0x2, !P3 ;  /* 0x000000020000780c */ /* 0x000fc60005fa1670 */
[----:B------:R-:W-:Y:S01]  /*ed50*/  @!P2 STG.E.U8 desc[UR36][R10.64+0xf9], R21 ;  /* 0x0000f9150a00a986 */ /* 0x000fe2000c101124 */
[----:B------:R-:W-:-:S03]  /*ed60*/  ISETP.LT.OR P2, PT, R0, 0x9, !P1 ;  /* 0x000000090000780c */ /* 0x000fc60004f41670 */
[----:B------:R-:W-:Y:S01]  /*ed70*/  @!P6 STG.E.U8 desc[UR36][R6.64], R23 ;  /* 0x000000170600e986 */ /* 0x000fe2000c101124 */
[----:B------:R-:W-:Y:S01]  /*ed80*/  ISETP.LT.OR P6, PT, R0, 0xa, !P1 ;  /* 0x0000000a0000780c */ /* 0x000fe20004fc1670 */
[-C--:B------:R-:W-:Y:S02]  /*ed90*/  @!P0 IMAD R25, R25, R17.reuse, RZ ;  /* 0x0000001119198224 */ /* 0x080fe400078e02ff */
[-C--:B0-----:R-:W-:Y:S02]  /*eda0*/  @!P4 IMAD R3, R26, R17.reuse, RZ ;  /* 0x000000111a03c224 */ /* 0x081fe400078e02ff */
[-C--:B------:R-:W-:Y:S01]  /*edb0*/  @!P5 IMAD R27, R27, R17.reuse, RZ ;  /* 0x000000111b1bd224 */ /* 0x080fe200078e02ff */
[----:B------:R-:W-:Y:S03]  /*edc0*/  @!P0 STG.E.U8 desc[UR36][R6.64+0x1], R25 ;  /* 0x0000011906008986 */ /* 0x000fe6000c101124 */
[----:B-1----:R-:W-:Y:S01]  /*edd0*/  @!P2 IMAD R5, R28, R17, RZ ;  /* 0x000000111c05a224 */ /* 0x002fe200078e02ff */
[----:B------:R0:W-:Y:S01]  /*ede0*/  @!P4 STG.E.U8 desc[UR36][R8.64], R3 ;  /* 0x000000030800c986 */ /* 0x0001e2000c101124 */
[----:B------:R-:W-:-:S02]  /*edf0*/  ISETP.LT.OR P0, PT, R0, 0xa, !P3 ;  /* 0x0000000a0000780c */ /* 0x000fc40005f01670 */
[----:B------:R-:W-:Y:S01]  /*ee00*/  @!P6 IMAD R29, R29, R17, RZ ;  /* 0x000000111d1de224 */ /* 0x000fe200078e02ff */
[C---:B------:R-:W-:Y:S01]  /*ee10*/  ISETP.LT.OR P4, PT, R0.reuse, 0x9, !P3 ;  /* 0x000000090000780c */ /* 0x040fe20005f81670 */
[----:B------:R-:W-:Y:S01]  /*ee20*/  @!P5 STG.E.U8 desc[UR36][R8.64+0x1], R27 ;  /* 0x0000011b0800d986 */ /* 0x000fe2000c101124 */
[----:B------:R-:W-:-:S03]  /*ee30*/  ISETP.LT.OR P5, PT, R0, 0x11, !P1 ;  /* 0x000000110000780c */ /* 0x000fc60004fa1670 */
[----:B------:R1:W-:Y:S01]  /*ee40*/  @!P2 STG.E.U8 desc[UR36][R6.64+0x8], R5 ;  /* 0x000008050600a986 */ /* 0x0003e2000c101124 */
[----:B------:R-:W-:-:S03]  /*ee50*/  ISETP.LT.OR P2, PT, R0, 0x12, !P1 ;  /* 0x000000120000780c */ /* 0x000fc60004f41670 */
[----:B------:R-:W-:Y:S01]  /*ee60*/  @!P6 STG.E.U8 desc[UR36][R6.64+0x9], R29 ;  /* 0x0000091d0600e986 */ /* 0x000fe2000c101124 */
[----:B------:R-:W-:Y:S01]  /*ee70*/  ISETP.LT.OR P6, PT, R0, 0x11, !P3 ;  /* 0x000000110000780c */ /* 0x000fe20005fc1670 */
[-C--:B------:R-:W-:Y:S02]  /*ee80*/  @!P0 IMAD R31, R31, R17.reuse, RZ ;  /* 0x000000111f1f8224 */ /* 0x080fe400078e02ff */
[-C--:B0-----:R-:W-:Y:S02]  /*ee90*/  @!P4 IMAD R3, R30, R17.reuse, RZ ;  /* 0x000000111e03c224 */ /* 0x081fe400078e02ff */
[-C--:B------:R-:W-:Y:S01]  /*eea0*/  @!P5 IMAD R11, R32, R17.reuse, RZ ;  /* 0x00000011200bd224 */ /* 0x080fe200078e02ff */
[----:B------:R-:W-:Y:S03]  /*eeb0*/  @!P0 STG.E.U8 desc[UR36][R8.64+0x9], R31 ;  /* 0x0000091f08008986 */ /* 0x000fe6000c101124 */
[----:B------:R-:W-:Y:S01]  /*eec0*/  @!P2 IMAD R33, R33, R17, RZ ;  /* 0x000000112121a224 */ /* 0x000fe200078e02ff */
[----:B------:R0:W-:Y:S01]  /*eed0*/  @!P4 STG.E.U8 desc[UR36][R8.64+0x8], R3 ;  /* 0x000008030800c986 */ /* 0x0001e2000c101124 */
[----:B------:R-:W-:-:S02]  /*eee0*/  ISETP.LT.OR P0, PT, R0, 0x12, !P3 ;  /* 0x000000120000780c */ /* 0x000fc40005f01670 */
[----:B-1----:R-:W-:Y:S01]  /*eef0*/  @!P6 IMAD R5, R34, R17, RZ ;  /* 0x000000112205e224 */ /* 0x002fe200078e02ff */
[C---:B------:R-:W-:Y:S01]  /*ef00*/  ISETP.LT.OR P4, PT, R0.reuse, 0x19, !P1 ;  /* 0x000000190000780c */ /* 0x040fe20004f81670 */
[----:B------:R-:W-:Y:S01]  /*ef10*/  @!P5 STG.E.U8 desc[UR36][R6.64+0x10], R11 ;  /* 0x0000100b0600d986 */ /* 0x000fe2000c101124 */
[----:B------:R-:W-:-:S03]  /*ef20*/  ISETP.LT.OR P5, PT, R0, 0x1a, !P1 ;  /* 0x0000001a0000780c */ /* 0x000fc60004fa1670 */
[----:B------:R-:W-:Y:S01]  /*ef30*/  @!P2 STG.E.U8 desc[UR36][R6.64+0x11], R33 ;  /* 0x000011210600a986 */ /* 0x000fe2000c101124 */
[----:B------:R-:W-:-:S03]  /*ef40*/  ISETP.LT.OR P2, PT, R0, 0x19, !P3 ;  /* 0x000000190000780c */ /* 0x000fc60005f41670 */
[----:B------:R1:W-:Y:S01]  /*ef50*/  @!P6 STG.E.U8 desc[UR36][R8.64+0x10], R5 ;  /* 0x000010050800e986 */ /* 0x0003e2000c101124 */
[----:B------:R-:W-:Y:S01]  /*ef60*/  ISETP.LT.OR P6, PT, R0, 0x1a, !P3 ;  /* 0x0000001a0000780c */ /* 0x000fe20005fc1670 */
[-C--:B------:R-:W-:Y:S02]  /*ef70*/  @!P0 IMAD R35, R35, R17.reuse, RZ ;  /* 0x0000001123238224 */ /* 0x080fe400078e02ff */
[-C--:B0-----:R-:W-:Y:S02]  /*ef80*/  @!P4 IMAD R3, R36, R17.reuse, RZ ;  /* 0x000000112403c224 */ /* 0x081fe400078e02ff */
[-C--:B------:R-:W-:Y:S01]  /*ef90*/  @!P5 IMAD R37, R37, R17.reuse, RZ ;  /* 0x000000112525d224 */ /* 0x080fe200078e02ff */
[----:B------:R-:W-:Y:S01]  /*efa0*/  @!P0 STG.E.U8 desc[UR36][R8.64+0x11], R35 ;  /* 0x0000112308008986 */ /* 0x000fe2000c101124 */
[----:B------:R-:W-:Y:S02]  /*efb0*/  ISETP.LT.OR P0, PT, R0, 0x22, !P1 ;  /* 0x000000220000780c */ /* 0x000fe40004f01670 */
[----:B-1----:R-:W-:-:S04]  /*efc0*/  @!P2 IMAD R5, R38, R17, RZ ;  /* 0x000000112605a224 */ /* 0x002fc800078e02ff */
[----:B------:R-:W-:Y:S01]  /*efd0*/  @!P6 IMAD R39, R39, R17, RZ ;  /* 0x000000112727e224 */ /* 0x000fe200078e02ff */
[----:B------:R0:W-:Y:S01]  /*efe0*/  @!P4 STG.E.U8 desc[UR36][R6.64+0x18], R3 ;  /* 0x000018030600c986 */ /* 0x0001e2000c101124 */
[----:B------:R-:W-:-:S03]  /*eff0*/  ISETP.LT.OR P4, PT, R0, 0x21, !P1 ;  /* 0x000000210000780c */ /* 0x000fc60004f81670 */
        /* <DEDUP_REMOVED lines=216> */
[-C--:B0-----:R-:W-:Y:S02]  /*fd80*/  @!P4 IMAD R3, R110, R17.reuse, RZ ;  /* 0x000000116e03c224 */ /* 0x081fe400078e02ff */
[-C--:B------:R-:W-:Y:S02]  /*fd90*/  @!P0 IMAD R111, R111, R17.reuse, RZ ;  /* 0x000000116f6f8224 */ /* 0x080fe400078e02ff */
[-C--:B------:R-:W-:Y:S01]  /*fda0*/  @!P5 IMAD R11, R112, R17.reuse, RZ ;  /* 0x00000011700bd224 */ /* 0x080fe200078e02ff */
[----:B------:R0:W-:Y:S03]  /*fdb0*/  @!P4 STG.E.U8 desc[UR36][R8.64+0xa8], R3 ;  /* 0x0000a8030800c986 */ /* 0x0001e6000c101124 */
[-C--:B------:R-:W-:Y:S01]  /*fdc0*/  @!P2 IMAD R113, R113, R17.reuse, RZ ;  /* 0x000000117171a224 */ /* 0x080fe200078e02ff */
[----:B------:R-:W-:Y:S03]  /*fdd0*/  @!P0 STG.E.U8 desc[UR36][R8.64+0xa9], R111 ;  /* 0x0000a96f08008986 */ /* 0x000fe6000c101124 */
[----:B-1----:R-:W-:Y:S01]  /*fde0*/  @!P6 IMAD R5, R114, R17, RZ ;  /* 0x000000117205e224 */ /* 0x002fe200078e02ff */
[C---:B------:R-:W-:Y:S01]  /*fdf0*/  ISETP.LT.OR P0, PT, R0.reuse, 0xb2, !P3 ;  /* 0x000000b20000780c */ /* 0x040fe20005f01670 */
[----:B------:R-:W-:Y:S01]  /*fe00*/  @!P5 STG.E.U8 desc[UR36][R6.64+0xb0], R11 ;  /* 0x0000b00b0600d986 */ /* 0x000fe2000c101124 */
[----:B------:R-:W-:-:S02]  /*fe10*/  ISETP.LT.OR P5, PT, R0, 0xba, !P1 ;  /* 0x000000ba0000780c */ /* 0x000fc40004fa1670 */
[C---:B------:R-:W-:Y:S01]  /*fe20*/  ISETP.LT.OR P4, PT, R0.reuse, 0xb9, !P1 ;  /* 0x000000b90000780c */ /* 0x040fe20004f81670 */
[----:B------:R-:W-:Y:S01]  /*fe30*/  @!P2 STG.E.U8 desc[UR36][R6.64+0xb1], R113 ;  /* 0x0000b1710600a986 */ /* 0x000fe2000c101124 */
[----:B------:R-:W-:-:S03]  /*fe40*/  ISETP.LT.OR P2, PT, R0, 0xb9, !P3 ;  /* 0x000000b90000780c */ /* 0x000fc60005f41670 */
[----:B------:R1:W-:Y:S01]  /*fe50*/  @!P6 STG.E.U8 desc[UR36][R8.64+0xb0], R5 ;  /* 0x0000b0050800e986 */ /* 0x0003e2000c101124 */
[----:B------:R-:W-:-:S03]  /*fe60*/  ISETP.LT.OR P6, PT, R0, 0xba, !P3 ;  /* 0x000000ba0000780c */ /* 0x000fc60005fc1670 */
[-C--:B------:R-:W-:Y:S02]  /*fe70*/  @!P0 IMAD R115, R115, R17.reuse, RZ ;  /* 0x0000001173738224 */ /* 0x080fe400078e02ff */
[-C--:B------:R-:W-:Y:S02]  /*fe80*/  @!P5 IMAD R117, R117, R17.reuse, RZ ;  /* 0x000000117575d224 */ /* 0x080fe400078e02ff */
[-C--:B0-----:R-:W-:Y:S01]  /*fe90*/  @!P4 IMAD R3, R116, R17.reuse, RZ ;  /* 0x000000117403c224 */ /* 0x081fe200078e02ff */
[----:B------:R-:W-:Y:S01]  /*fea0*/  @!P0 STG.E.U8 desc[UR36][R8.64+0xb1], R115 ;  /* 0x0000b17308008986 */ /* 0x000fe2000c101124 */
[----:B------:R-:W-:Y:S01]  /*feb0*/  ISETP.LT.OR P0, PT, R0, 0xc1, !P1 ;  /* 0x000000c10000780c */ /* 0x000fe20004f01670 */
[----:B-1----:R-:W-:-:S03]  /*fec0*/  @!P2 IMAD R5, R118, R17, RZ ;  /* 0x000000117605a224 */ /* 0x002fc600078e02ff */
[----:B------:R-:W-:Y:S01]  /*fed0*/  @!P6 IMAD R119, R119, R17, RZ ;  /* 0x000000117777e224 */ /* 0x000fe200078e02ff */
[----:B------:R-:W-:Y:S01]  /*fee0*/  @!P5 STG.E.U8 desc[UR36][R6.64+0xb9], R117 ;  /* 0x0000b9750600d986 */ /* 0x000fe2000c101124 */
[----:B------:R-:W-:-:S03]  /*fef0*/  ISETP.LT.OR P5, PT, R0, 0xc2, !P1 ;  /* 0x000000c20000780c */ /* 0x000fc60004fa1670 */
[----:B------:R0:W-:Y:S01]  /*ff00*/  @!P4 STG.E.U8 desc[UR36][R6.64+0xb8], R3 ;  /* 0x0000b8030600c986 */ /* 0x0001e2000c101124 */
[----:B------:R-:W-:-:S03]  /*ff10*/  ISETP.LT.OR P4, PT, R0, 0xc1, !P3 ;  /* 0x000000c10000780c */ /* 0x000fc60005f81670 */
[----:B------:R-:W-:Y:S01]  /*ff20*/  @!P6 STG.E.U8 desc[UR36][R8.64+0xb9], R119 ;  /* 0x0000b9770800e986 */ /* 0x000fe2000c101124 */
[----:B------:R-:W-:-:S03]  /*ff30*/  ISETP.LT.OR P6, PT, R0, 0xc2, !P3 ;  /* 0x000000c20000780c */ /* 0x000fc60005fc1670 */
[----:B------:R1:W-:Y:S01]  /*ff40*/  @!P2 STG.E.U8 desc[UR36][R8.64+0xb8], R5 ;  /* 0x0000b8050800a986 */ /* 0x0003e2000c101124 */
[----:B------:R-:W-:Y:S01]  /*ff50*/  ISETP.LT.OR P2, PT, R0, 0xc9, !P1 ;  /* 0x000000c90000780c */ /* 0x000fe20004f41670 */
[-C--:B------:R-:W-:Y:S02]  /*ff60*/  @!P0 IMAD R11, R120, R17.reuse, RZ ;  /* 0x00000011780b8224 */ /* 0x080fe400078e02ff */
[-C--:B------:R-:W-:Y:S02]  /*ff70*/  @!P5 IMAD R121, R121, R17.reuse, RZ ;  /* 0x000000117979d224 */ /* 0x080fe400078e02ff */
[-C--:B0-----:R-:W-:Y:S01]  /*ff80*/  @!P4 IMAD R3, R122, R17.reuse, RZ ;  /* 0x000000117a03c224 */ /* 0x081fe200078e02ff */
[----:B------:R0:W-:Y:S03]  /*ff90*/  @!P0 STG.E.U8 desc[UR36][R6.64+0xc0], R11 ;  /* 0x0000c00b06008986 */ /* 0x0001e6000c101124 */
[-C--:B------:R-:W-:Y:S01]  /*ffa0*/  @!P6 IMAD R123, R123, R17.reuse, RZ ;  /* 0x000000117b7be224 */ /* 0x080fe200078e02ff */
[----:B------:R-:W-:Y:S01]  /*ffb0*/  ISETP.LT.OR P0, PT, R0, 0xca, !P1 ;  /* 0x000000ca0000780c */ /* 0x000fe20004f01670 */
[----:B------:R-:W-:Y:S02]  /*ffc0*/  @!P5 STG.E.U8 desc[UR36][R6.64+0xc1], R121 ;  /* 0x0000c1790600d986 */ /* 0x000fe4000c101124 */
[----:B-1----:R-:W-:Y:S01]  /*ffd0*/  @!P2 IMAD R5, R124, R17, RZ ;  /* 0x000000117c05a224 */ /* 0x002fe200078e02ff */
[C---:B------:R-:W-:Y:S01]  /*ffe0*/  ISETP.LT.OR P5, PT, R0.reuse, 0xc9, !P3 ;  /* 0x000000c90000780c */ /* 0x040fe20005fa1670 */
[----:B------:R1:W-:Y:S01]  /*fff0*/  @!P4 STG.E.U8 desc[UR36][R8.64+0xc0], R3 ;  /* 0x0000c0030800c986 */ /* 0x0003e2000c101124 */
        /* <DEDUP_REMOVED lines=8> */
[----:B------:R-:W-:Y:S03]  /*10080*/  @!P0 STG.E.U8 desc[UR36][R6.64+0xc9], R125 ;  /* 0x0000c97d06008986 */ /* 0x000fe6000c101124 */
[-C--:B-1----:R-:W-:Y:S01]  /*10090*/  @!P6 IMAD R3, R128, R17.reuse, RZ ;  /* 0x000000118003e224 */ /* 0x082fe200078e02ff */
[----:B------:R0:W-:Y:S03]  /*100a0*/  @!P5 STG.E.U8 desc[UR36][R8.64+0xc8], R11 ;  /* 0x0000c80b0800d986 */ /* 0x0001e6000c101124 */
[----:B------:R-:W-:Y:S01]  /*100b0*/  @!P2 IMAD R129, R129, R17, RZ ;  /* 0x000000118181a224 */ /* 0x000fe200078e02ff */
[C---:B------:R-:W-:Y:S01]  /*100c0*/  ISETP.LT.OR P0, PT, R0.reuse, 0xd1, !P3 ;  /* 0x000000d10000780c */ /* 0x040fe20005f01670 */
[----:B------:R-:W-:Y:S01]  /*100d0*/  @!P4 STG.E.U8 desc[UR36][R8.64+0xc9], R127 ;  /* 0x0000c97f0800c986 */ /* 0x000fe2000c101124 */
[----:B------:R-:W-:-:S02]  /*100e0*/  ISETP.LT.OR P5, PT, R0, 0xd2, !P3 ;  /* 0x000000d20000780c */ /* 0x000fc40005fa1670 */
[C---:B------:R-:W-:Y:S01]  /*100f0*/  ISETP.LT.OR P4, PT, R0.reuse, 0xd9, !P1 ;  /* 0x000000d90000780c */ /* 0x040fe20004f81670 */
[----:B------:R1:W-:Y:S01]  /*10100*/  @!P6 STG.E.U8 desc[UR36][R6.64+0xd0], R3 ;  /* 0x0000d0030600e986 */ /* 0x0003e2000c101124 */
[----:B------:R-:W-:-:S03]  /*10110*/  ISETP.LT.OR P6, PT, R0, 0xda, !P1 ;  /* 0x000000da0000780c */ /* 0x000fc60004fc1670 */
[----:B------:R-:W-:Y:S01]  /*10120*/  @!P2 STG.E.U8 desc[UR36][R6.64+0xd1], R129 ;  /* 0x0000d1810600a986 */ /* 0x000fe2000c101124 */
[----:B------:R-:W-:-:S03]  /*10130*/  ISETP.LT.OR P2, PT, R0, 0xd9, !P3 ;  /* 0x000000d90000780c */ /* 0x000fc60005f41670 */
[-C--:B--2---:R-:W-:Y:S02]  /*10140*/  @!P0 IMAD R5, R130, R17.reuse, RZ ;  /* 0x0000001182058224 */ /* 0x084fe400078e02ff */
[-C--:B------:R-:W-:Y:S02]  /*10150*/  @!P5 IMAD R131, R131, R17.reuse, RZ ;  /* 0x000000118383d224 */ /* 0x080fe400078e02ff */
[-C--:B0-----:R-:W-:Y:S02]  /*10160*/  @!P4 IMAD R11, R132, R17.reuse, RZ ;  /* 0x00000011840bc224 */ /* 0x081fe400078e02ff */
[-C--:B------:R-:W-:Y:S01]  /*10170*/  @!P6 IMAD R133, R133, R17.reuse, RZ ;  /* 0x000000118585e224 */ /* 0x080fe200078e02ff */
[----:B------:R0:W-:Y:S03]  /*10180*/  @!P0 STG.E.U8 desc[UR36][R8.64+0xd0], R5 ;  /* 0x0000d00508008986 */ /* 0x0001e6000c101124 */
[----:B-1----:R-:W-:Y:S01]  /*10190*/  @!P2 IMAD R3, R134, R17, RZ ;  /* 0x000000118603a224 */ /* 0x002fe200078e02ff */
[----:B------:R-:W-:Y:S01]  /*101a0*/  @!P5 STG.E.U8 desc[UR36][R8.64+0xd1], R131 ;  /* 0x0000d1830800d986 */ /* 0x000fe2000c101124 */
[----:B------:R-:W-:-:S02]  /*101b0*/  ISETP.LT.OR P0, PT, R0, 0xda, !P3 ;  /* 0x000000da0000780c */ /* 0x000fc40005f01670 */
        /* <DEDUP_REMOVED lines=14> */
[----:B------:R-:W-:Y:S01]  /*102a0*/  @!P4 STG.E.U8 desc[UR36][R6.64+0xe1], R137 ;  /* 0x0000e1890600c986 */ /* 0x000fe2000c101124 */
[----:B------:R-:W-:-:S02]  /*102b0*/  ISETP.LT.OR P0, PT, R0, 0xe9, !P1 ;  /* 0x000000e90000780c */ /* 0x000fc40004f01670 */
[C---:B------:R-:W-:Y:S01]  /*102c0*/  ISETP.LT.OR P4, PT, R0.reuse, 0xea, !P1 ;  /* 0x000000ea0000780c */ /* 0x040fe20004f81670 */
[----:B------:R1:W-:Y:S01]  /*102d0*/  @!P6 STG.E.U8 desc[UR36][R8.64+0xe0], R11 ;  /* 0x0000e00b0800e986 */ /* 0x0003e2000c101124 */
[C---:B------:R-:W-:Y:S02]  /*102e0*/  ISETP.LT.OR P6, PT, R0.reuse, 0xe9, !P3 ;  /* 0x000000e90000780c */ /* 0x040fe40005fc1670 */
[C---:B------:R-:W-:Y:S01]  /*102f0*/  ISETP.LT.OR P5, PT, R0.reuse, 0xea, !P3 ;  /* 0x000000ea0000780c */ /* 0x040fe20005fa1670 */
[----:B------:R-:W-:Y:S01]  /*10300*/  @!P2 STG.E.U8 desc[UR36][R8.64+0xe1], R139 ;  /* 0x0000e18b0800a986 */ /* 0x000fe2000c101124 */
[----:B------:R-:W-:-:S05]  /*10310*/  ISETP.LT.OR P2, PT, R0, 0xf1, !P1 ;  /* 0x000000f10000780c */ /* 0x000fca0004f41670 */
[-C--:B--2---:R-:W-:Y:S02]  /*10320*/  @!P0 IMAD R3, R140, R17.reuse, RZ ;  /* 0x000000118c038224 */ /* 0x084fe400078e02ff */
[-C--:B------:R-:W-:Y:S02]  /*10330*/  @!P4 IMAD R141, R141, R17.reuse, RZ ;  /* 0x000000118d8dc224 */ /* 0x080fe400078e02ff */
[-C--:B0-----:R-:W-:Y:S02]  /*10340*/  @!P6 IMAD R5, R142, R17.reuse, RZ ;  /* 0x000000118e05e224 */ /* 0x081fe400078e02ff */
[-C--:B------:R-:W-:Y:S02]  /*10350*/  @!P5 IMAD R143, R143, R17.reuse, RZ ;  /* 0x000000118f8fd224 */ /* 0x080fe400078e02ff */
[----:B-1----:R-:W-:Y:S01]  /*10360*/  @!P2 IMAD R11, R144, R17, RZ ;  /* 0x00000011900ba224 */ /* 0x002fe200078e02ff */
[----:B------:R0:W-:Y:S01]  /*10370*/  @!P0 STG.E.U8 desc[UR36][R6.64+0xe8], R3 ;  /* 0x0000e80306008986 */ /* 0x0001e2000c101124 */
[----:B------:R-:W-:-:S03]  /*10380*/  ISETP.LT.OR P0, PT, R0, 0xf2, !P1 ;  /* 0x000000f20000780c */ /* 0x000fc60004f01670 */
[----:B------:R-:W-:Y:S01]  /*10390*/  @!P4 STG.E.U8 desc[UR36][R6.64+0xe9], R141 ;  /* 0x0000e98d0600c986 */ /* 0x000fe2000c101124 */
[----:B------:R-:W-:-:S03]  /*103a0*/  ISETP.LT.OR P4, PT, R0, 0xf1, !P3 ;  /* 0x000000f10000780c */ /* 0x000fc60005f81670 */
[----:B------:R-:W-:Y:S01]  /*103b0*/  @!P6 STG.E.U8 desc[UR36][R8.64+0xe8], R5 ;  /* 0x0000e8050800e986 */ /* 0x000fe2000c101124 */
[----:B------:R-:W-:-:S03]  /*103c0*/  ISETP.LT.OR P6, PT, R0, 0xf2, !P3 ;  /* 0x000000f20000780c */ /* 0x000fc60005fc1670 */
[----:B------:R-:W-:Y:S01]  /*103d0*/  @!P5 STG.E.U8 desc[UR36][R8.64+0xe9], R143 ;  /* 0x0000e98f0800d986 */ /* 0x000fe2000c101124 */
[----:B------:R-:W-:-:S03]  /*103e0*/  ISETP.LT.OR P5, PT, R0, 0xf9, !P3 ;  /* 0x000000f90000780c */ /* 0x000fc60005fa1670 */
[----:B------:R1:W-:Y:S01]  /*103f0*/  @!P2 STG.E.U8 desc[UR36][R6.64+0xf0], R11 ;  /* 0x0000f00b0600a986 */ /* 0x0003e2000c101124 */
[C---:B------:R-:W-:Y:S02]  /*10400*/  ISETP.LT.OR P2, PT, R0.reuse, 0xf9, !P1 ;  /* 0x000000f90000780c */ /* 0x040fe40004f41670 */
[C---:B------:R-:W-:Y:S02]  /*10410*/  ISETP.LT.OR P1, PT, R0.reuse, 0xfa, !P1 ;  /* 0x000000fa0000780c */ /* 0x040fe40004f21670 */
[----:B------:R-:W-:Y:S01]  /*10420*/  ISETP.LT.OR P3, PT, R0, 0xfa, !P3 ;  /* 0x000000fa0000780c */ /* 0x000fe20005f61670 */
[-C--:B------:R-:W-:Y:S02]  /*10430*/  @!P0 IMAD R145, R145, R17.reuse, RZ ;  /* 0x0000001191918224 */ /* 0x080fe400078e02ff */
[-C--:B0-----:R-:W-:Y:S02]  /*10440*/  @!P4 IMAD R3, R146, R17.reuse, RZ ;  /* 0x000000119203c224 */ /* 0x081fe400078e02ff */
[----:B------:R-:W-:-:S02]  /*10450*/  @!P6 IMAD R147, R147, R17, RZ ;  /* 0x000000119393e224 */ /* 0x000fc400078e02ff */
[-C--:B-1----:R-:W-:Y:S02]  /*10460*/  @!P5 IMAD R11, R150, R17.reuse, RZ ;  /* 0x00000011960bd224 */ /* 0x082fe400078e02ff */
[-C--:B------:R-:W-:Y:S02]  /*10470*/  @!P2 IMAD R5, R148, R17.reuse, RZ ;  /* 0x000000119405a224 */ /* 0x080fe400078e02ff */
[-C--:B------:R-:W-:Y:S02]  /*10480*/  @!P1 IMAD R149, R149, R17.reuse, RZ ;  /* 0x0000001195959224 */ /* 0x080fe400078e02ff */
[----:B------:R-:W-:Y:S01]  /*10490*/  @!P3 IMAD R151, R151, R17, RZ ;  /* 0x000000119797b224 */ /* 0x000fe200078e02ff */
[----:B------:R0:W-:Y:S04]  /*104a0*/  @!P0 STG.E.U8 desc[UR36][R6.64+0xf1], R145 ;  /* 0x0000f19106008986 */ /* 0x0001e8000c101124 */
[----:B------:R0:W-:Y:S04]  /*104b0*/  @!P4 STG.E.U8 desc[UR36][R8.64+0xf0], R3 ;  /* 0x0000f0030800c986 */ /* 0x0001e8000c101124 */
[----:B------:R0:W-:Y:S04]  /*104c0*/  @!P6 STG.E.U8 desc[UR36][R8.64+0xf1], R147 ;  /* 0x0000f1930800e986 */ /* 0x0001e8000c101124 */
[----:B------:R0:W-:Y:S04]  /*104d0*/  @!P2 STG.E.U8 desc[UR36][R6.64+0xf8], R5 ;  /* 0x0000f8050600a986 */ /* 0x0001e8000c101124 */
[----:B------:R0:W-:Y:S04]  /*104e0*/  @!P1 STG.E.U8 desc[UR36][R6.64+0xf9], R149 ;  /* 0x0000f99506009986 */ /* 0x0001e8000c101124 */
[----:B------:R0:W-:Y:S04]  /*104f0*/  @!P5 STG.E.U8 desc[UR36][R8.64+0xf8], R11 ;  /* 0x0000f80b0800d986 */ /* 0x0001e8000c101124 */
[----:B------:R0:W-:Y:S02]  /*10500*/  @!P3 STG.E.U8 desc[UR36][R8.64+0xf9], R151 ;  /* 0x0000f9970800b986 */ /* 0x0001e4000c101124 */
.L_x_549:
[----:B------:R-:W-:Y:S05]  /*10510*/  BSYNC B0 ;  /* 0x0000000000007941 */ /* 0x000fea0003800000 */
.L_x_35:
[----:B0-----:R-:W2:Y:S04]  /*10520*/  LDL.LU R3, [R1+0x200] ;  /* 0x0002000001037983 */ /* 0x001ea80000300800 */
[----:B------:R-:W2:Y:S01]  /*10530*/  LDL.LU R2, [R1+0x204] ;  /* 0x0002040001027983 */ /* 0x000ea20000300800 */
[----:B------:R-:W-:Y:S01]  /*10540*/  ULDC UR4, c[0x0][0xc] ;  /* 0x0000030000047ab9 */ /* 0x000fe20000000800 */
[----:B------:R-:W-:Y:S01]  /*10550*/  ULDC UR5, c[0x0][0x10] ;  /* 0x0000040000057ab9 */ /* 0x000fe20000000800 */
[----:B------:R-:W2:Y:S01]  /*10560*/  LDC R5, c[0x0][0x14] ;  /* 0x00000500ff057b82 */ /* 0x000ea20000000800 */
[----:B------:R-:W-:Y:S01]  /*10570*/  UIMAD.WIDE.U32 UR4, UR4, UR5, URZ ;  /* 0x00000005040472a5 */ /* 0x000fe2000f8e003f */
[----:B------:R-:W-:Y:S01]  /*10580*/  PRMT R0, RZ, 0x7610, R0 ;  /* 0x00007610ff007816 */ /* 0x000fe20000000000 */
[----:B------:R-:W-:Y:S01]  /*10590*/  UMOV UR41, 0xffffffff ;  /* 0xffffffff00297882 */ /* 0x000fe20000000000 */
[----:B------:R-:W-:-:S03]  /*105a0*/  UMOV UR43, 0xffffffff ;  /* 0xffffffff002b7882 */ /* 0x000fc60000000000 */
[----:B--2---:R-:W-:-:S04]  /*105b0*/  IMAD.WIDE.U32 R2, R5, UR4, R2 ;  /* 0x0000000405027c25 */ /* 0x004fc8000f8e0002 */
[----:B------:R-:W-:Y:S01]  /*105c0*/  IMAD R5, R5, UR5, RZ ;  /* 0x0000000505057c24 */ /* 0x000fe2000f8e02ff */
[----:B------:R-:W-:Y:S01]  /*105d0*/  ULDC.64 UR4, c[0x0][0x650] ;  /* 0x0001940000047ab9 */ /* 0x000fe20000000a00 */
[----:B-1-3--:R-:W-:Y:S01]  /*105e0*/  IMAD.MOV.U32 R6, RZ, RZ, R2 ;  /* 0x000000ffff067224 */ /* 0x00afe200078e0002 */
[----:B------:R-:W-:Y:S01]  /*105f0*/  ISETP.GE.U32.AND P0, PT, R2, UR4, PT ;  /* 0x0000000402007c0c */ /* 0x000fe2000bf06070 */
[----:B------:R-:W-:-:S05]  /*10600*/  IMAD.IADD R4, R3, 0x1, R5 ;  /* 0x0000000103047824 */ /* 0x000fca00078e0205 */
[----:B------:R0:W-:Y:S01]  /*10610*/  STL [R1+0x200], R4 ;  /* 0x0002000401007387 */ /* 0x0001e20000100800 */
[----:B------:R-:W-:-:S03]  /*10620*/  ISETP.GE.U32.AND.EX P0, PT, R4, UR5, PT, P0 ;  /* 0x0000000504007c0c */ /* 0x000fc6000bf06100 */
[----:B------:R0:W-:Y:S10]  /*10630*/  STL [R1+0x204], R6 ;  /* 0x0002040601007387 */ /* 0x0001f40000100800 */
[----:B0-----:R-:W-:Y:S05]  /*10640*/  @P0 BRA `(.L_x_550) ;  /* 0x0000000400880947 */ /* 0x001fea0003800000 */
[----:B------:R-:W0:Y:S01]  /*10650*/  S2UR UR6, SR_CTAID.X ;  /* 0x00000000000679c3 */ /* 0x000e220000002500 */
[----:B------:R-:W-:Y:S01]  /*10660*/  ULDC.64 UR12, c[0x0][0x628] ;  /* 0x00018a00000c7ab9 */ /* 0x000fe20000000a00 */
[----:B------:R-:W-:Y:S01]  /*10670*/  ULDC UR4, c[0x0][0x150] ;  /* 0x0000540000047ab9 */ /* 0x000fe20000000800 */
[----:B------:R-:W-:Y:S01]  /*10680*/  ISETP.NE.U32.AND P0, PT, RZ, UR12, PT ;  /* 0x0000000cff007c0c */ /* 0x000fe2000bf05070 */
[----:B------:R-:W-:Y:S01]  /*10690*/  ULDC UR15, c[0x0][0x630] ;  /* 0x00018c00000f7ab9 */ /* 0x000fe20000000800 */
[----:B------:R-:W-:Y:S01]  /*106a0*/  R2UR UR16, R6 ;  /* 0x00000000061072ca */ /* 0x000fe200000e0000 */
[----:B------:R-:W-:Y:S01]  /*106b0*/  ULDC UR19, c[0x0][0x154] ;  /* 0x0000550000137ab9 */ /* 0x000fe20000000800 */
[----:B------:R-:W-:Y:S01]  /*106c0*/  ISETP.NE.AND.EX P0, PT, RZ, UR13, PT, P0 ;  /* 0x0000000dff007c0c */ /* 0x000fe2000bf05300 */
[----:B------:R-:W1:Y:S01]  /*106d0*/  S2UR UR18, SR_CTAID.Y ;  /* 0x00000000001279c3 */ /* 0x000e620000002600 */
[----:B------:R-:W-:Y:S02]  /*106e0*/  R2UR UR17, R4 ;  /* 0x00000000041172ca */ /* 0x000fe400000e0000 */
[----:B------:R-:W-:-:S02]  /*106f0*/  R2UR UR10, R6 ;  /* 0x00000000060a72ca */ /* 0x000fc400000e0000 */
[----:B------:R-:W-:Y:S02]  /*10700*/  R2UR UR11, R4 ;  /* 0x00000000040b72ca */ /* 0x000fe400000e0000 */
[----:B0-----:R-:W-:-:S05]  /*10710*/  I2FP.F32.U32 R0, UR6 ;  /* 0x0000000600007c45 */ /* 0x001fca0008201000 */
[----:B------:R-:W-:-:S04]  /*10720*/  FMUL R0, R0, UR4 ;  /* 0x0000000400007c20 */ /* 0x000fc80008400000 */
[----:B------:R0:W2:Y:S01]  /*10730*/  F2I.U32.TRUNC.NTZ R2, R0 ;  /* 0x0000000000027305 */ /* 0x0000a2000020f000 */
[----:B-1----:R-:W-:Y:S05]  /*10740*/  @!P0 BRA `(.L_x_551) ;  /* 0x0000000000308947 */ /* 0x002fea0003800000 */
        /* <DEDUP_REMOVED lines=12> */
.L_x_551:
[----:B------:R-:W-:Y:S01]  /*10810*/  USHF.R.U64 UR43, UR10, UR15, UR11 ;  /* 0x0000000f0a2b7299 */ /* 0x000fe2000800120b */
[----:B0-----:R-:W-:Y:S01]  /*10820*/  I2FP.F32.U32 R0, UR18 ;  /* 0x0000001200007c45 */ /* 0x001fe20008201000 */
[----:B------:R-:W-:Y:S02]  /*10830*/  USHF.R.U32.HI UR4, URZ, UR15, UR11 ;  /* 0x0000000f3f047299 */ /* 0x000fe4000801160b */
[----:B------:R-:W-:Y:S02]  /*10840*/  UIADD3 UR10, UP0, URZ, -UR43, URZ ;  /* 0x8000002b3f0a7290 */ /* 0x000fe4000ff1e03f */
[----:B------:R-:W-:Y:S01]  /*10850*/  FMUL R0, R0, UR19 ;  /* 0x0000001300007c20 */ /* 0x000fe20008400000 */
[----:B------:R-:W-:Y:S01]  /*10860*/  ULDC.64 UR12, c[0x0][0x620] ;  /* 0x00018800000c7ab9 */ /* 0x000fe20000000a00 */
[----:B------:R-:W-:Y:S01]  /*10870*/  UIADD3.X UR4, URZ, ~UR4, URZ, UP0, !UPT ;  /* 0x800000043f047290 */ /* 0x000fe200087fe43f */
[----:B------:R-:W-:Y:S01]  /*10880*/  UMOV UR8, UR16 ;  /* 0x0000001000087c82 */ /* 0x000fe20008000000 */
[----:B------:R-:W-:-:S02]  /*10890*/  UMOV UR9, UR17 ;  /* 0x0000001100097c82 */ /* 0x000fc40008000000 */
[----:B------:R-:W-:Y:S01]  /*108a0*/  UIMAD UR4, UR4, UR12, URZ ;  /* 0x0000000c040472a4 */ /* 0x000fe2000f8e023f */
[----:B------:R-:W0:Y:S01]  /*108b0*/  F2I.U32.TRUNC.NTZ R0, R0 ;  /* 0x0000000000007305 */ /* 0x000e22000020f000 */
[----:B------:R-:W-:Y:S01]  /*108c0*/  UIMAD.WIDE.U32 UR8, UR10, UR12, UR8 ;  /* 0x0000000c0a0872a5 */ /* 0x000fe2000f8e0008 */
[----:B--2---:R-:W-:Y:S01]  /*108d0*/  R2UR UR12, R2 ;  /* 0x00000000020c72ca */ /* 0x004fe200000e0000 */
[----:B------:R-:W-:Y:S01]  /*108e0*/  UIMAD UR10, UR10, UR13, UR4 ;  /* 0x0000000d0a0a72a4 */ /* 0x000fe2000f8e0204 */
[----:B------:R-:W-:Y:S01]  /*108f0*/  ULDC UR11, c[0x0][0x618] ;  /* 0x00018600000b7ab9 */ /* 0x000fe20000000800 */
[----:B------:R-:W-:Y:S02]  /*10900*/  ULDC UR21, c[0x0][0x658] ;  /* 0x0001960000157ab9 */ /* 0x000fe40000000800 */
[----:B------:R-:W-:Y:S01]  /*10910*/  UIADD3 UR9, UR9, UR10, URZ ;  /* 0x0000000a09097290 */ /* 0x000fe2000fffe03f */
[----:B------:R-:W-:Y:S01]  /*10920*/  UMOV UR15, 0xffffffff ;  /* 0xffffffff000f7882 */ /* 0x000fe20000000000 */
[----:B------:R-:W-:Y:S01]  /*10930*/  ULDC.64 UR4, c[0x0][0x640] ;  /* 0x0001900000047ab9 */ /* 0x000fe20000000a00 */
[----:B------:R-:W-:Y:S01]  /*10940*/  USHF.L.U32 UR15, UR15, UR21, URZ ;  /* 0x000000150f0f7299 */ /* 0x000fe2000800063f */
[----:B------:R-:W-:Y:S01]  /*10950*/  ISETP.NE.U32.AND P0, PT, RZ, UR4, PT ;  /* 0x00000004ff007c0c */ /* 0x000fe2000bf05070 */
[----:B------:R-:W-:-:S02]  /*10960*/  USHF.R.U64 UR16, UR8, UR11, UR9 ;  /* 0x0000000b08107299 */ /* 0x000fc40008001209 */
[----:B------:R-:W-:Y:S01]  /*10970*/  USHF.R.U32.HI UR8, URZ, UR11, UR9 ;  /* 0x0000000b3f087299 */ /* 0x000fe20008011609 */
[----:B0-----:R-:W-:Y:S01]  /*10980*/  R2UR UR14, R0 ;  /* 0x00000000000e72ca */ /* 0x001fe200000e0000 */
[----:B------:R-:W-:Y:S01]  /*10990*/  ULDC UR17, c[0x0][0x608] ;  /* 0x0001820000117ab9 */ /* 0x000fe20000000800 */
[----:B------:R-:W-:Y:S01]  /*109a0*/  ULOP3.LUT UR42, URZ, UR15, URZ, 0x33, !UPT ;  /* 0x0000000f3f2a7292 */ /* 0x000fe2000f8e333f */
[----:B------:R-:W-:Y:S01]  /*109b0*/  ISETP.NE.AND.EX P0, PT, RZ, UR5, PT, P0 ;  /* 0x00000005ff007c0c */ /* 0x000fe2000bf05300 */
[----:B------:R-:W-:Y:S02]  /*109c0*/  USHF.R.U64 UR15, UR16, UR17, UR8 ;  /* 0x00000011100f7299 */ /* 0x000fe40008001208 */
[----:B------:R-:W-:Y:S02]  /*109d0*/  USHF.R.U32.HI UR8, URZ, UR17, UR8 ;  /* 0x000000113f087299 */ /* 0x000fe40008011608 */
[----:B------:R-:W-:Y:S02]  /*109e0*/  UIADD3 UR12, -UR12, URZ, URZ ;  /* 0x0000003f0c0c7290 */ /* 0x000fe4000fffe13f */
[----:B------:R-:W-:Y:S01]  /*109f0*/  USHF.R.U64 UR17, UR15, UR21, UR8 ;  /* 0x000000150f117299 */ /* 0x000fe20008001208 */
[----:B------:R-:W-:Y:S01]  /*10a00*/  UMOV UR19, 0x1 ;  /* 0x0000000100137882 */ /* 0x000fe20000000000 */
[----:B------:R-:W-:Y:S01]  /*10a10*/  ULDC UR13, c[0x0][0x144] ;  /* 0x00005100000d7ab9 */ /* 0x000fe20000000800 */
[----:B------:R-:W-:Y:S01]  /*10a20*/  ULDC UR7, c[0x0][0x600] ;  /* 0x0001800000077ab9 */ /* 0x000fe20000000800 */
[----:B------:R-:W-:-:S02]  /*10a30*/  USHF.L.U32 UR24, UR19, UR21, URZ ;  /* 0x0000001513187299 */ /* 0x000fc4000800063f */
[----:B------:R-:W-:Y:S02]  /*10a40*/  USHF.R.U32.HI UR8, URZ, UR21, UR8 ;  /* 0x000000153f087299 */ /* 0x000fe40008011608 */
[----:B------:R-:W-:Y:S02]  /*10a50*/  UIMAD UR21, UR13, UR12, UR6 ;  /* 0x0000000c0d1572a4 */ /* 0x000fe4000f8e0206 */
[----:B------:R-:W-:Y:S02]  /*10a60*/  UIADD3 UR20, UR7, -0x1, URZ ;  /* 0xffffffff07147890 */ /* 0x000fe4000fffe03f */
[----:B------:R-:W-:Y:S01]  /*10a70*/  UIADD3 UR19, -UR14, URZ, URZ ;  /* 0x0000003f0e137290 */ /* 0x000fe2000fffe13f */
[----:B------:R-:W-:Y:S01]  /*10a80*/  ULDC UR25, c[0x0][0x148] ;  /* 0x0000520000197ab9 */ /* 0x000fe20000000800 */
[----:B------:R-:W-:Y:S01]  /*10a90*/  ULDC UR22, c[0x0][0x648] ;  /* 0x0001920000167ab9 */ /* 0x000fe20000000800 */
[----:B------:R-:W-:Y:S01]  /*10aa0*/  ULDC UR23, c[0x0][0x638] ;  /* 0x00018e0000177ab9 */ /* 0x000fe20000000800 */
        /* <DEDUP_REMOVED lines=14> */
.L_x_552:
[----:B------:R-:W-:Y:S01]  /*10b90*/  UISETP.NE.AND UP0, UPT, UR46, URZ, UPT ;  /* 0x0000003f2e00728c */ /* 0x000fe2000bf05270 */
[----:B------:R-:W-:Y:S01]  /*10ba0*/  IMAD.MOV.U32 R0, RZ, RZ, 0x1 ;  /* 0x00000001ff007424 */ /* 0x000fe200078e00ff */
[----:B------:R-:W-:Y:S02]  /*10bb0*/  USHF.R.U64 UR4, UR6, UR22, UR8 ;  /* 0x0000001606047299 */ /* 0x000fe40008001208 */
[----:B------:R-:W-:Y:S02]  /*10bc0*/  ULOP3.LUT UR42, UR15, UR42, URZ, 0xc0, !UPT ;  /* 0x0000002a0f2a7292 */ /* 0x000fe4000f8ec03f */
[----:B------:R-:W-:Y:S02]  /*10bd0*/  UIADD3 UR5, -UR4, URZ, URZ ;  /* 0x0000003f04057290 */ /* 0x000fe4000fffe13f */
[----:B------:R-:W-:Y:S02]  /*10be0*/  UIMAD UR42, UR24, UR4, UR42 ;  /* 0x00000004182a72a4 */ /* 0x000fe4000f8e022a */
[----:B------:R-:W-:-:S02]  /*10bf0*/  ULOP3.LUT UR16, UR16, UR20, URZ, 0xc0, !UPT ;  /* 0x0000001410107292 */ /* 0x000fc4000f8ec03f */
[----:B------:R-:W-:Y:S02]  /*10c00*/  @UP0 UIMAD UR21, UR25, UR19, UR18 ;  /* 0x00000013191502a4 */ /* 0x000fe4000f8e0212 */
[----:B------:R-:W-:-:S03]  /*10c10*/  UIMAD UR4, UR5, UR23, UR17 ;  /* 0x00000017050472a4 */ /* 0x000fc6000f8e0211 */
[----:B------:R-:W-:Y:S01]  /*10c20*/  ULDC UR5, c[0x0][0x610] ;  /* 0x0001840000057ab9 */ /* 0x000fe20000000800 */
[----:B------:R-:W-:Y:S02]  /*10c30*/  UIMAD UR4, UR4, UR7, UR16 ;  /* 0x00000007040472a4 */ /* 0x000fe4000f8e0210 */
[----:B------:R-:W-:-:S04]  /*10c40*/  UIMAD UR42, UR42, UR5, UR21 ;  /* 0x000000052a2a72a4 */ /* 0x000fc8000f8e0215 */
[----:B------:R-:W-:Y:S02]  /*10c50*/  USEL UR41, UR4, UR42, !UP0 ;  /* 0x0000002a04297287 */ /* 0x000fe4000c000000 */
[----:B------:R-:W-:-:S12]  /*10c60*/  USEL UR42, UR42, UR4, !UP0 ;  /* 0x000000042a2a7287 */ /* 0x000fd8000c000000 */
.L_x_550:
[----:B------:R-:W-:-:S13]  /*10c70*/  LOP3.LUT P0, RZ, R0, 0xff, RZ, 0xc0, !PT ;  /* 0x000000ff00ff7812 */ /* 0x000fda000780c0ff */
[----:B------:R-:W-:Y:S05]  /*10c80*/  @P0 BRA `(.L_x_553) ;  /* 0xffffff08002c0947 */ /* 0x000fea000383ffff */
[----:B------:R-:W-:Y:S05]  /*10c90*/  EXIT ;  /* 0x000000000000794d */ /* 0x000fea0003800000 */
.L_x_8:
[----:B------:R-:W2:Y:S01]  /*10ca0*/  LDL R5, [R1+0x204] ;  /* 0x0002040001057983 */ /* 0x000ea20000100800 */
[----:B------:R-:W-:-:S03]  /*10cb0*/  ULDC.64 UR4, c[0x0][0x650] ;  /* 0x0001940000047ab9 */ /* 0x000fc60000000a00 */
[----:B------:R-:W3:Y:S01]  /*10cc0*/  LDL R4, [R1+0x200] ;  /* 0x0002000001047983 */ /* 0x000ee20000100800 */
[----:B------:R-:W-:Y:S01]  /*10cd0*/  PRMT R0, RZ, 0x7610, R0 ;  /* 0x00007610ff007816 */ /* 0x000fe20000000000 */
[----:B------:R-:W-:Y:S02]  /*10ce0*/  IMAD.MOV.U32 R2, RZ, RZ, -0x1 ;  /* 0xffffffffff027424 */ /* 0x000fe400078e00ff */
[----:B------:R-:W-:Y:S02]  /*10cf0*/  IMAD.MOV.U32 R3, RZ, RZ, -0x1 ;  /* 0xffffffffff037424 */ /* 0x000fe400078e00ff */
[----:B------:R-:W-:Y:S01]  /*10d00*/  IMAD.MOV.U32 R9, RZ, RZ, -0x1 ;  /* 0xffffffffff097424 */ /* 0x000fe200078e00ff */
[----:B--2---:R-:W-:-:S04]  /*10d10*/  ISETP.GE.U32.AND P0, PT, R5, UR4, PT ;  /* 0x0000000405007c0c */ /* 0x004fc8000bf06070 */
[----:B---3--:R-:W-:-:S13]  /*10d20*/  ISETP.GE.U32.AND.EX P0, PT, R4, UR5, PT, P0 ;  /* 0x0000000504007c0c */ /* 0x008fda000bf06100 */
        /* <DEDUP_REMOVED lines=21> */
.L_x_555:
[----:B------:R-:W-:Y:S01]  /*10e80*/  USHF.R.U64 UR4, UR14, UR19, UR15 ;  /* 0x000000130e047299 */ /* 0x000fe2000800120f */
[----:B------:R-:W-:Y:S01]  /*10e90*/  R2UR UR7, R4 ;  /* 0x00000000040772ca */ /* 0x000fe200000e0000 */
[----:B------:R-:W-:Y:S02]  /*10ea0*/  USHF.R.U32.HI UR5, URZ, UR19, UR15 ;  /* 0x000000133f057299 */ /* 0x000fe4000801160f */
[----:B------:R-:W-:Y:S01]  /*10eb0*/  UIADD3 UR13, UP0, URZ, -UR4, URZ ;  /* 0x800000043f0d7290 */ /* 0x000fe2000ff1e03f */
[----:B------:R-:W-:Y:S01]  /*10ec0*/  ULDC.64 UR14, c[0x0][0x620] ;  /* 0x00018800000e7ab9 */ /* 0x000fe20000000a00 */
[----:B------:R-:W-:Y:S02]  /*10ed0*/  UMOV UR6, UR20 ;  /* 0x0000001400067c82 */ /* 0x000fe40008000000 */
[----:B------:R-:W-:Y:S02]  /*10ee0*/  UIADD3.X UR5, URZ, ~UR5, URZ, UP0, !UPT ;  /* 0x800000053f057290 */ /* 0x000fe400087fe43f */
[----:B------:R-:W-:-:S02]  /*10ef0*/  UISETP.NE.AND UP1, UPT, UR46, URZ, UPT ;  /* 0x0000003f2e00728c */ /* 0x000fc4000bf25270 */
[----:B------:R-:W-:Y:S02]  /*10f00*/  UIMAD UR5, UR5, UR14, URZ ;  /* 0x0000000e050572a4 */ /* 0x000fe4000f8e023f */
[----:B------:R-:W-:Y:S02]  /*10f10*/  UIMAD.WIDE.U32 UR6, UR13, UR14, UR6 ;  /* 0x0000000e0d0672a5 */ /* 0x000fe4000f8e0006 */
[----:B------:R-:W-:Y:S01]  /*10f20*/  UIMAD UR5, UR13, UR15, UR5 ;  /* 0x0000000f0d0572a4 */ /* 0x000fe2000f8e0205 */
[----:B------:R-:W-:Y:S02]  /*10f30*/  ULDC UR14, c[0x0][0x608] ;  /* 0x00018200000e7ab9 */ /* 0x000fe40000000800 */
[----:B------:R-:W-:Y:S01]  /*10f40*/  ULDC UR13, c[0x0][0x618] ;  /* 0x00018600000d7ab9 */ /* 0x000fe20000000800 */
[----:B------:R-:W-:Y:S01]  /*10f50*/  UIADD3 UR5, UR7, UR5, URZ ;  /* 0x0000000507057290 */ /* 0x000fe2000fffe03f */
[----:B------:R-:W-:Y:S01]  /*10f60*/  ULDC UR22, c[0x0][0x658] ;  /* 0x0001960000167ab9 */ /* 0x000fe20000000800 */
[----:B------:R-:W-:-:S02]  /*10f70*/  @UP1 UIMAD UR8, UR11, UR12, UR10 ;  /* 0x0000000c0b0812a4 */ /* 0x000fc4000f8e020a */
[----:B------:R-:W-:Y:S02]  /*10f80*/  USHF.R.U64 UR17, UR6, UR13, UR5 ;  /* 0x0000000d06117299 */ /* 0x000fe40008001205 */
[----:B------:R-:W-:Y:S01]  /*10f90*/  USHF.R.U32.HI UR5, URZ, UR13, UR5 ;  /* 0x0000000d3f057299 */ /* 0x000fe20008011605 */
[----:B------:R-:W-:Y:S01]  /*10fa0*/  ULDC.64 UR6, c[0x0][0x640] ;  /* 0x0001900000067ab9 */ /* 0x000fe20000000a00 */
[----:B------:R-:W-:Y:S01]  /*10fb0*/  UMOV UR10, 0xffffffff ;  /* 0xffffffff000a7882 */ /* 0x000fe20000000000 */
[----:B------:R-:W-:Y:S01]  /*10fc0*/  ISETP.NE.U32.AND P0, PT, RZ, UR6, PT ;  /* 0x00000006ff007c0c */ /* 0x000fe2000bf05070 */
[----:B------:R-:W-:Y:S02]  /*10fd0*/  USHF.R.U64 UR18, UR17, UR14, UR5 ;  /* 0x0000000e11127299 */ /* 0x000fe40008001205 */
[----:B------:R-:W-:Y:S01]  /*10fe0*/  USHF.R.U32.HI UR5, URZ, UR14, UR5 ;  /* 0x0000000e3f057299 */ /* 0x000fe20008011605 */
[----:B------:R-:W-:Y:S01]  /*10ff0*/  ISETP.NE.AND.EX P0, PT, RZ, UR7, PT, P0 ;  /* 0x00000007ff007c0c */ /* 0x000fe2000bf05300 */
[----:B------:R-:W-:-:S02]  /*11000*/  USHF.L.U32 UR11, UR10, UR22, URZ ;  /* 0x000000160a0b7299 */ /* 0x000fc4000800063f */
[----:B------:R-:W-:Y:S01]  /*11010*/  USHF.R.U64 UR19, UR18, UR22, UR5 ;  /* 0x0000001612137299 */ /* 0x000fe20008001205 */
[----:B------:R-:W-:Y:S01]  /*11020*/  ULDC UR20, c[0x0][0x600] ;  /* 0x0001800000147ab9 */ /* 0x000fe20000000800 */
[----:B------:R-:W-:Y:S02]  /*11030*/  USHF.R.U32.HI UR10, URZ, UR22, UR5 ;  /* 0x000000163f0a7299 */ /* 0x000fe40008011605 */
[----:B------:R-:W-:Y:S02]  /*11040*/  UIADD3 UR21, UR20, -0x1, URZ ;  /* 0xffffffff14157890 */ /* 0x000fe4000fffe03f */
[----:B------:R-:W-:Y:S01]  /*11050*/  ULOP3.LUT UR26, URZ, UR11, URZ, 0x33, !UPT ;  /* 0x0000000b3f1a7292 */ /* 0x000fe2000f8e333f */
        /* <DEDUP_REMOVED lines=17> */
.L_x_556:
[----:B------:R-:W-:Y:S01]  /*11170*/  USHF.R.U64 UR6, UR5, UR23, UR10 ;  /* 0x0000001705067299 */ /* 0x000fe2000800120a */
[----:B------:R-:W-:Y:S01]  /*11180*/  IMAD.MOV.U32 R0, RZ, RZ, 0x1 ;  /* 0x00000001ff007424 */ /* 0x000fe200078e00ff */
[----:B------:R-:W-:Y:S01]  /*11190*/  USHF.L.U32 UR25, UR25, UR22, URZ ;  /* 0x0000001619197299 */ /* 0x000fe2000800063f */
[----:B------:R-:W-:Y:S01]  /*111a0*/  IMAD.U32 R9, RZ, RZ, UR4 ;  /* 0x00000004ff097e24 */ /* 0x000fe2000f8e00ff */
[----:B------:R-:W-:Y:S02]  /*111b0*/  ULOP3.LUT UR5, UR18, UR26, URZ, 0xc0, !UPT ;  /* 0x0000001a12057292 */ /* 0x000fe4000f8ec03f */
[----:B------:R-:W-:Y:S02]  /*111c0*/  UIADD3 UR7, -UR6, URZ, URZ ;  /* 0x0000003f06077290 */ /* 0x000fe4000fffe13f */
[----:B------:R-:W-:Y:S02]  /*111d0*/  UIMAD UR6, UR25, UR6, UR5 ;  /* 0x00000006190672a4 */ /* 0x000fe4000f8e0205 */
[----:B------:R-:W-:-:S02]  /*111e0*/  ULOP3.LUT UR17, UR17, UR21, URZ, 0xc0, !UPT ;  /* 0x0000001511117292 */ /* 0x000fc4000f8ec03f */
[----:B------:R-:W-:Y:S02]  /*111f0*/  UIMAD UR5, UR7, UR24, UR19 ;  /* 0x00000018070572a4 */ /* 0x000fe4000f8e0213 */
[----:B------:R-:W-:Y:S01]  /*11200*/  UISETP.NE.AND UP0, UPT, UR46, URZ, UPT ;  /* 0x0000003f2e00728c */ /* 0x000fe2000bf05270 */
[----:B------:R-:W-:Y:S01]  /*11210*/  ULDC UR7, c[0x0][0x610] ;  /* 0x0001840000077ab9 */ /* 0x000fe20000000800 */
[----:B------:R-:W-:Y:S02]  /*11220*/  UIMAD UR5, UR5, UR20, UR17 ;  /* 0x00000014050572a4 */ /* 0x000fe4000f8e0211 */
[----:B------:R-:W-:-:S04]  /*11230*/  UIMAD UR8, UR6, UR7, UR8 ;  /* 0x00000007060872a4 */ /* 0x000fc8000f8e0208 */
[----:B------:R-:W-:Y:S02]  /*11240*/  USEL UR6, UR5, UR8, !UP0 ;  /* 0x0000000805067287 */ /* 0x000fe4000c000000 */
[----:B------:R-:W-:-:S04]  /*11250*/  USEL UR8, UR8, UR5, !UP0 ;  /* 0x0000000508087287 */ /* 0x000fc8000c000000 */
[----:B------:R-:W-:Y:S02]  /*11260*/  IMAD.U32 R3, RZ, RZ, UR6 ;  /* 0x00000006ff037e24 */ /* 0x000fe4000f8e00ff */
[----:B------:R-:W-:-:S07]  /*11270*/  IMAD.U32 R2, RZ, RZ, UR8 ;  /* 0x00000008ff027e24 */ /* 0x000fce000f8e00ff */
.L_x_554:
[----:B------:R-:W-:-:S08]  /*11280*/  NOP ;  /* 0x0000000000007918 */ /* 0x000fd00000000000 */
[----:B0-----:R-:W0:-:S00]  /*11290*/  USETMAXREG.DEALLOC.CTAPOOL 0x18 ;  /* 0x00000018000079c8 */ /* 0x001e0000080e0500 */
[----:B------:R-:W-:-:S13]  /*112a0*/  ISETP.NE.AND P0, PT, RZ, UR9, PT ;  /* 0x00000009ff007c0c */ /* 0x000fda000bf05270 */
[----:B------:R-:W-:Y:S05]  /*112b0*/  @P0 EXIT ;  /* 0x000000000000094d */ /* 0x000fea0003800000 */
[----:B0-----:R-:W-:Y:S01]  /*112c0*/  LOP3.LUT P0, RZ, R0, 0xff, RZ, 0xc0, !PT ;  /* 0x000000ff00ff7812 */ /* 0x001fe2000780c0ff */
[----:B------:R-:W-:Y:S02]  /*112d0*/  IMAD.MOV.U32 R0, RZ, RZ, 0x1 ;  /* 0x00000001ff007424 */ /* 0x000fe400078e00ff */
[----:B------:R-:W-:-:S10]  /*112e0*/  IMAD.MOV.U32 R6, RZ, RZ, RZ ;  /* 0x000000ffff067224 */ /* 0x000fd400078e00ff */
[----:B------:R-:W-:Y:S05]  /*112f0*/  @!P0 BRA `(.L_x_557) ;  /* 0x0000000c00c88947 */ /* 0x000fea0003800000 */
[----:B------:R-:W0:Y:S01]  /*11300*/  S2UR UR8, SR_CgaCtaId ;  /* 0x00000000000879c3 */ /* 0x000e220000008800 */
[----:B------:R-:W-:Y:S01]  /*11310*/  ULDC UR11, c[0x0][0x658] ;  /* 0x00019600000b7ab9 */ /* 0x000fe20000000800 */
[----:B------:R-:W-:Y:S01]  /*11320*/  UMOV UR12, 0xffffffff ;  /* 0xffffffff000c7882 */ /* 0x000fe20000000000 */
[----:B------:R-:W-:Y:S01]  /*11330*/  ULDC UR4, c[0x0][0x28c] ;  /* 0x0000a30000047ab9 */ /* 0x000fe20000000800 */
[----:B------:R-:W-:Y:S01]  /*11340*/  USHF.L.U32 UR12, UR12, UR11, URZ ;  /* 0x0000000b0c0c7299 */ /* 0x000fe2000800063f */
[----:B------:R-:W-:Y:S01]  /*11350*/  BSSY B0, `(.L_x_557) ;  /* 0x00000ec000007945 */ /* 0x000fe20003800000 */
[----:B------:R-:W-:Y:S01]  /*11360*/  UIADD3 UR17, UR4, 0x1f, URZ ;  /* 0x0000001f04117890 */ /* 0x000fe2000fffe03f */
[----:B------:R-:W-:Y:S01]  /*11370*/  IMAD.MOV.U32 R8, RZ, RZ, 0x1 ;  /* 0x00000001ff087424 */ /* 0x000fe200078e00ff */
[----:B------:R-:W-:Y:S01]  /*11380*/  ULDC UR5, c[0x0][0x600] ;  /* 0x0001800000057ab9 */ /* 0x000fe20000000800 */
[----:B------:R-:W-:Y:S01]  /*11390*/  UMOV UR19, 0x1 ;  /* 0x0000000100137882 */ /* 0x000fe20000000000 */
[----:B------:R-:W-:Y:S01]  /*113a0*/  USHF.R.S32.HI UR18, URZ, 0x1f, UR17 ;  /* 0x0000001f3f127899 */ /* 0x000fe20008011411 */
[----:B------:R-:W-:Y:S01]  /*113b0*/  IMAD.MOV.U32 R0, RZ, RZ, 0x1 ;  /* 0x00000001ff007424 */ /* 0x000fe200078e00ff */
[----:B------:R-:W-:Y:S01]  /*113c0*/  ULDC UR9, c[0x0][0xc] ;  /* 0x0000030000097ab9 */ /* 0x000fe20000000800 */
[----:B------:R-:W-:Y:S01]  /*113d0*/  UIADD3 UR4, UR5, -0x1, URZ ;  /* 0xffffffff05047890 */ /* 0x000fe2000fffe03f */
[----:B------:R-:W-:Y:S01]  /*113e0*/  IMAD.MOV.U32 R6, RZ, RZ, RZ ;  /* 0x000000ffff067224 */ /* 0x000fe200078e00ff */
[----:B------:R-:W-:Y:S01]  /*113f0*/  USHF.L.U32 UR5, UR19, UR11, URZ ;  /* 0x0000000b13057299 */ /* 0x000fe2000800063f */
[----:B------:R-:W-:Y:S01]  /*11400*/  ULDC UR16, c[0x0][0x10] ;  /* 0x0000040000107ab9 */ /* 0x000fe20000000800 */
[----:B------:R-:W-:Y:S01]  /*11410*/  ULEA.HI UR18, UR18, UR17, URZ, 0x5 ;  /* 0x0000001112127291 */ /* 0x000fe2000f8f283f */
[----:B------:R-:W-:Y:S01]  /*11420*/  UMOV UR21, 0x11 ;  /* 0x0000001100157882 */ /* 0x000fe20000000000 */
[----:B------:R-:W-:-:S02]  /*11430*/  ULOP3.LUT UR26, UR40, 0x2, URZ, 0xfc, !UPT ;  /* 0x00000002281a7892 */ /* 0x000fc4000f8efc3f */
[----:B------:R-:W-:Y:S02]  /*11440*/  USHF.R.S32.HI UR18, URZ, 0x5, UR18 ;  /* 0x000000053f127899 */ /* 0x000fe40008011412 */
[----:B0-----:R-:W-:Y:S02]  /*11450*/  USHF.L.U32 UR7, UR8, 0xb, URZ ;  /* 0x0000000b08077899 */ /* 0x001fe4000800063f */
[----:B------:R-:W-:Y:S02]  /*11460*/  USHF.R.U32.HI UR27, URZ, 0x2, UR8 ;  /* 0x000000023f1b7899 */ /* 0x000fe40008011608 */
[----:B------:R-:W-:Y:S02]  /*11470*/  ULOP3.LUT UR10, UR8, 0x3, URZ, 0xc0, !UPT ;  /* 0x00000003080a7892 */ /* 0x000fe4000f8ec03f */
[----:B------:R-:W-:Y:S02]  /*11480*/  USHF.L.U32 UR6, UR8, 0x6, URZ ;  /* 0x0000000608067899 */ /* 0x000fe4000800063f */
[----:B------:R-:W-:-:S02]  /*11490*/  ULOP3.LUT UR8, UR8, 0xfffffffc, URZ, 0xc0, !UPT ;  /* 0xfffffffc08087892 */ /* 0x000fc4000f8ec03f */
[----:B------:R-:W-:Y:S02]  /*114a0*/  ULOP3.LUT UR13, UR7, 0x1800, URZ, 0xc0, !UPT ;  /* 0x00001800070d7892 */ /* 0x000fe4000f8ec03f */
[----:B------:R-:W-:Y:S02]  /*114b0*/  ULOP3.LUT UR7, URZ, UR12, URZ, 0x33, !UPT ;  /* 0x0000000c3f077292 */ /* 0x000fe4000f8e333f */
[----:B------:R-:W-:Y:S02]  /*114c0*/  ULOP3.LUT UR12, UR8, 0x1, URZ, 0xfc, !UPT ;  /* 0x00000001080c7892 */ /* 0x000fe4000f8efc3f */
[----:B------:R-:W-:Y:S02]  /*114d0*/  ULOP3.LUT UR14, UR8, 0x2, URZ, 0xfc, !UPT ;  /* 0x00000002080e7892 */ /* 0x000fe4000f8efc3f */
[----:B------:R-:W-:Y:S02]  /*114e0*/  UISETP.GT.U32.AND UP0, UPT, UR10, 0xffff, UPT ;  /* 0x0000ffff0a00788c */ /* 0x000fe4000bf04070 */
[----:B------:R-:W-:-:S02]  /*114f0*/  USHF.L.U32 UR11, UR19, UR8, URZ ;  /* 0x00000008130b7299 */ /* 0x000fc4000800063f */
[----:B------:R-:W-:Y:S02]  /*11500*/  ULOP3.LUT UR15, UR8, 0x3, URZ, 0xfc, !UPT ;  /* 0x00000003080f7892 */ /* 0x000fe4000f8efc3f */
[----:B------:R-:W-:Y:S02]  /*11510*/  UIMAD.WIDE.U32 UR8, UR9, UR16, URZ ;  /* 0x00000010090872a5 */ /* 0x000fe4000f8e003f */
[----:B------:R-:W-:Y:S02]  /*11520*/  USHF.L.U32 UR12, UR19, UR12, URZ ;  /* 0x0000000c130c7299 */ /* 0x000fe4000800063f */
[----:B------:R-:W-:Y:S02]  /*11530*/  USHF.L.U32 UR14, UR19, UR14, URZ ;  /* 0x0000000e130e7299 */ /* 0x000fe4000800063f */
[----:B------:R-:W-:Y:S01]  /*11540*/  USEL UR10, UR10, 0xffff, !UP0 ;  /* 0x0000ffff0a0a7887 */ /* 0x000fe2000c000000 */
[----:B------:R-:W-:Y:S01]  /*11550*/  ULDC UR16, c[0x0][0x14] ;  /* 0x0000050000107ab9 */ /* 0x000fe20000000800 */
[----:B------:R-:W-:-:S02]  /*11560*/  USHF.L.U32 UR15, UR19, UR15, URZ ;  /* 0x0000000f130f7299 */ /* 0x000fc4000800063f */
[----:B------:R-:W-:Y:S02]  /*11570*/  UIMAD.WIDE.U32 UR24, UR8, UR16, URZ ;  /* 0x00000010081872a5 */ /* 0x000fe4000f8e003f */
[----:B------:R-:W-:Y:S02]  /*11580*/  UIMAD UR19, UR9, UR16, URZ ;  /* 0x00000010091372a4 */ /* 0x000fe4000f8e023f */
[----:B------:R-:W-:Y:S02]  /*11590*/  ULOP3.LUT UR11, UR14, UR11, UR12, 0xfe, !UPT ;  /* 0x0000000b0e0b7292 */ /* 0x000fe4000f8efe0c */
[----:B------:R-:W-:Y:S02]  /*115a0*/  ULOP3.LUT UR10, UR10, 0xffff, URZ, 0xc0, !UPT ;  /* 0x0000ffff0a0a7892 */ /* 0x000fe4000f8ec03f */
[----:B------:R-:W-:Y:S02]  /*115b0*/  ULEA UR28, UR27, 0x200, 0xc ;  /* 0x000002001b1c7891 */ /* 0x000fe4000f8e603f */
[----:B------:R-:W-:-:S02]  /*115c0*/  ULOP3.LUT UR6, UR6, 0xc0, URZ, 0xc0, !UPT ;  /* 0x000000c006067892 */ /* 0x000fc4000f8ec03f */
[----:B------:R-:W-:Y:S02]  /*115d0*/  ULOP3.LUT UR13, UR13, 0x1c200, URZ, 0xfc, !UPT ;  /* 0x0001c2000d0d7892 */ /* 0x000fe4000f8efc3f */
[----:B------:R-:W-:Y:S02]  /*115e0*/  UIADD3 UR19, UR25, UR19, URZ ;  /* 0x0000001319137290 */ /* 0x000fe4000fffe03f */
[----:B------:R-:W-:Y:S02]  /*115f0*/  ULOP3.LUT UR20, UR11, UR15, URZ, 0xfc, !UPT ;  /* 0x0000000f0b147292 */ /* 0x000fe4000f8efc3f */
[----:B------:R-:W-:Y:S02]  /*11600*/  USHF.L.U32 UR21, UR21, UR10, URZ ;  /* 0x0000000a15157299 */ /* 0x000fe4000800063f */
[----:B------:R-:W-:Y:S01]  /*11610*/  UIADD3 UR35, UR18, 0x1, URZ ;  /* 0x0000000112237890 */ /* 0x000fe2000fffe03f */
[----:B------:R-:W-:-:S11]  /*11620*/  ULDC.64 UR30, c[0x0][0x198] ;  /* 0x00006600001e7ab9 */ /* 0x000fd60000000a00 */
.L_x_568:
[----:B------:R-:W-:-:S03]  /*11630*/  UMOV UR8, 0xffffffff ;  /* 0xffffffff00087882 */ /* 0x000fc60000000000 */
[----:B------:R-:W-:Y:S05]  /*11640*/  BRA.DIV UR8, `(.L_x_558) ;  /* 0x0000001608487947 */ /* 0x000fea000b800000 */
[----:B------:R-:W-:-:S13]  /*11650*/  ELECT P6, URZ, PT ;  /* 0x00000000003f782f */ /* 0x000fda00038c0000 */
.L_x_589:
[----:B------:R-:W0:Y:S01]  /*11660*/  LDC R4, c[0x0][0x28c] ;  /* 0x0000a300ff047b82 */ /* 0x000e220000000800 */
[----:B------:R-:W-:Y:S01]  /*11670*/  BSSY B1, `(.L_x_559) ;  /* 0x000003b000017945 */ /* 0x000fe20003800000 */
[----:B0-----:R-:W-:-:S13]  /*11680*/  ISETP.LT.OR P6, PT, R4, 0x1, !P6 ;  /* 0x000000010400780c */ /* 0x001fda00077c1670 */
[----:B------:R-:W-:Y:S05]  /*11690*/  @P6 BRA `(.L_x_560) ;  /* 0x0000000000e06947 */ /* 0x000fea0003800000 */
[----:B------:R-:W-:Y:S01]  /*116a0*/  LEA R4, R2, UR27, 0x1 ;  /* 0x0000001b02047c11 */ /* 0x000fe2000f8e08ff */
[----:B------:R-:W-:Y:S01]  /*116b0*/  IMAD.MOV.U32 R12, RZ, RZ, RZ ;  /* 0x000000ffff0c7224 */ /* 0x000fe200078e00ff */
[----:B------:R-:W-:Y:S01]  /*116c0*/  LEA R2, R3, UR6, 0x8 ;  /* 0x0000000603027c11 */ /* 0x000fe2000f8e40ff */
[----:B------:R-:W-:Y:S02]  /*116d0*/  IMAD.U32 R14, RZ, RZ, UR35 ;  /* 0x00000023ff0e7e24 */ /* 0x000fe4000f8e00ff */
[----:B------:R-:W-:Y:S02]  /*116e0*/  IMAD.SHL.U32 R11, R4, 0x80, RZ ;  /* 0x00000080040b7824 */ /* 0x000fe400078e00ff */
[----:B------:R-:W-:Y:S02]  /*116f0*/  IMAD.MOV.U32 R3, RZ, RZ, R0 ;  /* 0x000000ffff037224 */ /* 0x000fe400078e0000 */
[----:B------:R-:W-:-:S07]  /*11700*/  IMAD.MOV.U32 R4, RZ, RZ, R6 ;  /* 0x000000ffff047224 */ /* 0x000fce00078e0006 */
.L_x_563:
[----:B------:R-:W0:Y:S01]  /*11710*/  S2R R10, SR_CgaCtaId ;  /* 0x00000000000a7919 */ /* 0x000e220000008800 */
[----:B------:R-:W-:Y:S01]  /*11720*/  MOV R5, 0x400 ;  /* 0x0000040000057802 */ /* 0x000fe20000000f00 */
[----:B------:R-:W1:Y:S03]  /*11730*/  S2R R7, SR_TID.X ;  /* 0x0000000000077919 */ /* 0x000e660000002100 */
[----:B0-----:R-:W-:Y:S02]  /*11740*/  LEA R13, R10, R5, 0x18 ;  /* 0x000000050a0d7211 */ /* 0x001fe400078ec0ff */
[----:B------:R-:W-:Y:S02]  /*11750*/  SHF.L.U32 R5, R3, 0x1f, RZ ;  /* 0x0000001f03057819 */ /* 0x000fe400000006ff */
[----:B-1----:R-:W-:Y:S01]  /*11760*/  LOP3.LUT P1, RZ, R7, 0x7f, RZ, 0xc0, !PT ;  /* 0x0000007f07ff7812 */ /* 0x002fe2000782c0ff */
[----:B------:R-:W-:-:S04]  /*11770*/  IMAD R10, R4, 0x8, R13 ;  /* 0x00000008040a7824 */ /* 0x000fc800078e020d */
[----:B------:R-:W0:Y:S08]  /*11780*/  SYNCS.PHASECHK.TRANS64.TRYWAIT P0, [R10+URZ+0x70], R5 ;  /* 0x000070050a0075a7 */ /* 0x000e30000800017f */
[----:B------:R-:W1:Y:S01]  /*11790*/  @!P1 LDC R7, c[0x0][0x500] ;  /* 0x00014000ff079b82 */ /* 0x000e620000000800 */
[----:B0-----:R-:W-:Y:S05]  /*117a0*/  @!P0 BRA `(.L_x_561) ;  /* 0x0000001400108947 */ /* 0x001fea0003800000 */
.L_x_590:
[----:B------:R-:W-:Y:S01]  /*117b0*/  UPRMT UR8, UR26, 0x9910, URZ ;  /* 0x000099101a087896 */ /* 0x000fe2000800003f */
[----:B-1----:R1:W-:Y:S03]  /*117c0*/  @!P1 SYNCS.ARRIVE.TRANS64 RZ, [R10+URZ], R7 ;  /* 0x000000070aff99a7 */ /* 0x0023e6000800003f */
[----:B------:R-:W-:-:S06]  /*117d0*/  UISETP.NE.AND UP0, UPT, UR8, 0x2, UPT ;  /* 0x000000020800788c */ /* 0x000fcc000bf05270 */
[----:B------:R-:W-:-:S13]  /*117e0*/  PLOP3.LUT P0, PT, PT, PT, UP0, 0x80, 0x0 ;  /* 0x000000000000781c */ /* 0x000fda0003f0f008 */
[----:B-1----:R-:W-:Y:S05]  /*117f0*/  @P0 BRA `(.L_x_562) ;  /* 0x0000000000040947 */ /* 0x002fea0003800000 */
[----:B------:R-:W-:Y:S01]  /*11800*/  BPT.TRAP 0x1 ;  /* 0x000000040000795c */ /* 0x000fe20000300000 */
.L_x_562:
[----:B------:R-:W-:Y:S01]  /*11810*/  R2UR UR11, R4 ;  /* 0x00000000040b72ca */ /* 0x000fe200000e0000 */
[----:B------:R-:W-:Y:S01]  /*11820*/  VIADD R14, R14, 0xffffffff ;  /* 0xffffffff0e0e7836 */ /* 0x000fe20000000000 */
[----:B------:R-:W-:Y:S01]  /*11830*/  R2UR UR23, R13 ;  /* 0x000000000d1772ca */ /* 0x000fe200000e0000 */
[----:B------:R-:W-:Y:S01]  /*11840*/  UIADD3 UR14, UP0, UR30, 0xf0, URZ ;  /* 0x000000f01e0e7890 */ /* 0x000fe2000ff1e03f */
[----:B------:R-:W-:Y:S01]  /*11850*/  R2UR UR29, R11 ;  /* 0x000000000b1d72ca */ /* 0x000fe200000e0000 */
[----:B------:R-:W-:Y:S01]  /*11860*/  UIADD3 UR32, UP1, UR30, 0x1f0, URZ ;  /* 0x000001f01e207890 */ /* 0x000fe2000ff3e03f */
[----:B------:R-:W-:Y:S01]  /*11870*/  R2UR UR9, R10 ;  /* 0x000000000a0972ca */ /* 0x000fe200000e0000 */
[----:B------:R-:W-:Y:S01]  /*11880*/  UIADD3.X UR15, URZ, UR31, URZ, UP0, !UPT ;  /* 0x0000001f3f0f7290 */ /* 0x000fe200087fe43f */
[----:B------:R-:W-:Y:S01]  /*11890*/  R2UR UR10, R12 ;  /* 0x000000000c0a72ca */ /* 0x000fe200000e0000 */
[----:B------:R-:W-:Y:S01]  /*118a0*/  UPRMT UR22, URZ, 0x5410, UR21 ;  /* 0x000054103f167896 */ /* 0x000fe20008000015 */
[----:B------:R-:W-:Y:S01]  /*118b0*/  R2UR UR12, R9 ;  /* 0x00000000090c72ca */ /* 0x000fe200000e0000 */
[----:B------:R-:W-:Y:S01]  /*118c0*/  VIADD R4, R4, 0x1 ;  /* 0x0000000104047836 */ /* 0x000fe20000000000 */
[----:B------:R-:W-:Y:S01]  /*118d0*/  R2UR UR34, R2 ;  /* 0x00000000022272ca */ /* 0x000fe200000e0000 */
[----:B------:R-:W-:Y:S01]  /*118e0*/  ULEA UR8, UR11, UR28, 0xd ;  /* 0x0000001c0b087291 */ /* 0x000fe2000f8e683f */
[----:B------:R-:W-:Y:S01]  /*118f0*/  ISETP.GT.AND P1, PT, R14, 0x1, PT ;  /* 0x000000010e00780c */ /* 0x000fe20003f24270 */
[----:B------:R-:W-:Y:S01]  /*11900*/  ULEA UR11, UR11, UR13, 0xd ;  /* 0x0000000d0b0b7291 */ /* 0x000fe2000f8e683f */
[----:B------:R-:W-:Y:S01]  /*11910*/  ISETP.NE.AND P0, PT, R4, 0xe, PT ;  /* 0x0000000e0400780c */ /* 0x000fe20003f05270 */
[----:B------:R-:W-:Y:S01]  /*11920*/  UIADD3 UR8, UR23, UR8, URZ ;  /* 0x0000000817087290 */ /* 0x000fe2000fffe03f */
[----:B------:R-:W-:Y:S01]  /*11930*/  VIADD R12, R12, 0x20 ;  /* 0x000000200c0c7836 */ /* 0x000fe20000000000 */
[----:B------:R-:W-:Y:S01]  /*11940*/  UIADD3 UR23, UR23, UR11, URZ ;  /* 0x0000000b17177290 */ /* 0x000fe2000fffe03f */
[----:B0-----:R-:W-:Y:S01]  /*11950*/  SEL R10, RZ, 0x1, P0 ;  /* 0x00000001ff0a7807 */ /* 0x001fe20000000000 */
[----:B------:R-:W-:Y:S01]  /*11960*/  UPRMT UR36, URZ, 0x5410, UR20 ;  /* 0x000054103f247896 */ /* 0x000fe20008000014 */
[----:B------:R-:W-:Y:S01]  /*11970*/  SEL R4, R4, RZ, P0 ;  /* 0x000000ff04047207 */ /* 0x000fe20000000000 */
[----:B------:R-:W-:Y:S01]  /*11980*/  UIADD3.X UR33, URZ, UR31, URZ, UP1, !UPT ;  /* 0x0000001f3f217290 */ /* 0x000fe20008ffe43f */
[----:B------:R-:W-:Y:S01]  /*11990*/  LOP3.LUT R3, R3, R10, RZ, 0x3c, !PT ;  /* 0x0000000a03037212 */ /* 0x000fe200078e3cff */
[----:B------:R-:W-:Y:S01]  /*119a0*/  UMOV UR16, 0x0 ;  /* 0x0000000000107882 */ /* 0x000fe20000000000 */
[----:B------:R-:W-:Y:S01]  /*119b0*/  UMOV UR17, 0x10000000 ;  /* 0x1000000000117882 */ /* 0x000fe20000000000 */
[----:B------:R-:W-:-:S02]  /*119c0*/  UMOV UR11, UR29 ;  /* 0x0000001d000b7c82 */ /* 0x000fc40008000000 */
[----:B------:R0:W-:Y:S02]  /*119d0*/  UTMALDG.3D.MULTICAST [UR8], [UR14], UR22, desc[UR16] ;  /* 0x000010080e0073b4 */ /* 0x0001e40008011816 */
[----:B0-----:R-:W-:Y:S01]  /*119e0*/  UMOV UR8, UR23 ;  /* 0x0000001700087c82 */ /* 0x001fe20008000000 */
[----:B------:R-:W-:Y:S02]  /*119f0*/  UMOV UR11, UR34 ;  /* 0x00000022000b7c82 */ /* 0x000fe40008000000 */
[----:B------:R0:W-:Y:S02]  /*11a00*/  UTMALDG.3D.MULTICAST [UR8], [UR32], UR36, desc[UR16] ;  /* 0x00001008200073b4 */ /* 0x0001e40008011824 */
[----:B0-----:R-:W-:Y:S05]  /*11a10*/  @P1 BRA `(.L_x_563) ;  /* 0xfffffffc003c1947 */ /* 0x001fea000383ffff */
.L_x_560:
[----:B------:R-:W-:Y:S05]  /*11a20*/  BSYNC B1 ;  /* 0x0000000000017941 */ /* 0x000fea0003800000 */
.L_x_559:
[----:B------:R-:W2:Y:S01]  /*11a30*/  LDL.LU R15, [R1+0x200] ;  /* 0x00020000010f7983 */ /* 0x000ea20000300800 */
[----:B------:R-:W-:Y:S01]  /*11a40*/  LOP3.LUT P0, RZ, R8, 0xff, RZ, 0xc0, !PT ;  /* 0x000000ff08ff7812 */ /* 0x000fe2000780c0ff */
[----:B------:R-:W-:Y:S01]  /*11a50*/  VIADD R6, R6, UR18 ;  /* 0x0000001206067c36 */ /* 0x000fe20008000000 */
[----:B------:R-:W-:Y:S01]  /*11a60*/  ULDC.64 UR8, c[0x0][0x650] ;  /* 0x0001940000087ab9 */ /* 0x000fe20000000a00 */
[----:B------:R-:W3:Y:S01]  /*11a70*/  LDL.LU R13, [R1+0x204] ;  /* 0x00020400010d7983 */ /* 0x000ee20000300800 */
[----:B------:R-:W-:Y:S01]  /*11a80*/  UISETP.GE.U32.AND UP0, UPT, UR18, 0xe, UPT ;  /* 0x0000000e1200788c */ /* 0x000fe2000bf06070 */
[----:B------:R-:W-:Y:S01]  /*11a90*/  BSSY B1, `(.L_x_564) ;  /* 0x0000075000017945 */ /* 0x000fe20003800000 */
[----:B------:R-:W-:Y:S01]  /*11aa0*/  IMAD.MOV.U32 R9, RZ, RZ, -0x1 ;  /* 0xffffffffff097424 */ /* 0x000fe200078e00ff */
[----:B------:R-:W-:Y:S02]  /*11ab0*/  PRMT R4, RZ, 0x7610, R4 ;  /* 0x00007610ff047816 */ /* 0x000fe40000000004 */
[----:B------:R-:W-:-:S02]  /*11ac0*/  PRMT R8, RZ, 0x7610, R8 ;  /* 0x00007610ff087816 */ /* 0x000fc40000000008 */
[----:B------:R-:W-:Y:S02]  /*11ad0*/  PLOP3.LUT P1, PT, PT, PT, UP0, 0x80, 0x0 ;  /* 0x000000000000781c */ /* 0x000fe40003f2f008 */
[----:B------:R-:W0:Y:S01]  /*11ae0*/  @P0 S2R R3, SR_CgaCtaId ;  /* 0x0000000000030919 */ /* 0x000e220000008800 */
[----:B------:R-:W-:-:S04]  /*11af0*/  @P0 MOV R2, 0x400 ;  /* 0x0000040000020802 */ /* 0x000fc80000000f00 */
[----:B0-----:R-:W-:Y:S01]  /*11b00*/  @P0 LEA R2, R3, R2, 0x18 ;  /* 0x0000000203020211 */ /* 0x001fe200078ec0ff */
[----:B------:R-:W-:-:S03]  /*11b10*/  IMAD.U32 R3, RZ, RZ, UR18 ;  /* 0x00000012ff037e24 */ /* 0x000fc6000f8e00ff */
[----:B------:R0:W-:Y:S01]  /*11b20*/  @P0 SYNCS.ARRIVE.TRANS64.A1T0 RZ, [R2+URZ+0xf8], RZ ;  /* 0x0000f8ff02ff09a7 */ /* 0x0001e2000810003f */
[----:B------:R-:W-:-:S04]  /*11b30*/  ISETP.GT.U32.AND P0, PT, R6, 0xd, PT ;  /* 0x0000000d0600780c */ /* 0x000fc80003f04070 */
[----:B------:R-:W-:Y:S02]  /*11b40*/  ISETP.LT.U32.AND P0, PT, R3, 0xe, P0 ;  /* 0x0000000e0300780c */ /* 0x000fe40000701070 */
[----:B0-----:R-:W-:-:S05]  /*11b50*/  SHF.R.U32.HI R2, RZ, 0x1, R6 ;  /* 0x00000001ff027819 */ /* 0x001fca0000011606 */
[----:B------:R-:W-:-:S04]  /*11b60*/  IMAD.WIDE.U32 R2, R2, -0x6db6db6d, RZ ;  /* 0x9249249302027825 */ /* 0x000fc800078e00ff */
[----:B------:R-:W-:Y:S01]  /*11b70*/  IMAD.MOV.U32 R2, RZ, RZ, -0x1 ;  /* 0xffffffffff027424 */ /* 0x000fe200078e00ff */
[----:B------:R-:W-:Y:S02]  /*11b80*/  SHF.R.U32.HI R5, RZ, 0x2, R3 ;  /* 0x00000002ff057819 */ /* 0x000fe40000011603 */
[----:B------:R-:W-:-:S03]  /*11b90*/  SEL R3, RZ, 0x1, !P0 ;  /* 0x00000001ff037807 */ /* 0x000fc60004000000 */
[----:B------:R-:W-:Y:S01]  /*11ba0*/  IMAD R6, R5, -0xe, R6 ;  /* 0xfffffff205067824 */ /* 0x000fe200078e0206 */
[----:B------:R-:W-:Y:S01]  /*11bb0*/  LOP3.LUT R0, R0, R3, RZ, 0x3c, !PT ;  /* 0x0000000300007212 */ /* 0x000fe200078e3cff */
[----:B------:R-:W-:-:S03]  /*11bc0*/  IMAD.MOV.U32 R3, RZ, RZ, -0x1 ;  /* 0xffffffffff037424 */ /* 0x000fc600078e00ff */
[----:B------:R-:W-:Y:S02]  /*11bd0*/  @P1 LOP3.LUT R0, R0, 0x1, R5, 0x78, !PT ;  /* 0x0000000100001812 */ /* 0x000fe400078e7805 */
[----:B---3--:R-:W-:-:S04]  /*11be0*/  IADD3 R13, P0, R13, UR24, RZ ;  /* 0x000000180d0d7c10 */ /* 0x008fc8000ff1e0ff */
[----:B--2---:R-:W-:Y:S01]  /*11bf0*/  IADD3.X R15, R15, UR19, RZ, P0, !PT ;  /* 0x000000130f0f7c10 */ /* 0x004fe200087fe4ff */
[----:B------:R0:W-:Y:S01]  /*11c00*/  STL [R1+0x204], R13 ;  /* 0x0002040d01007387 */ /* 0x0001e20000100800 */
[----:B------:R-:W-:-:S03]  /*11c10*/  ISETP.GE.U32.AND P0, PT, R13, UR8, PT ;  /* 0x000000080d007c0c */ /* 0x000fc6000bf06070 */
[----:B------:R0:W-:Y:S01]  /*11c20*/  STL [R1+0x200], R15 ;  /* 0x0002000f01007387 */ /* 0x0001e20000100800 */
[----:B------:R-:W-:-:S13]  /*11c30*/  ISETP.GE.U32.AND.EX P0, PT, R15, UR9, PT, P0 ;  /* 0x000000090f007c0c */ /* 0x000fda000bf06100 */
[----:B0-----:R-:W-:Y:S05]  /*11c40*/  @P0 BRA `(.L_x_565) ;  /* 0x0000000400640947 */ /* 0x001fea0003800000 */
[----:B------:R-:W0:Y:S01]  /*11c50*/  S2R R7, SR_CTAID.X ;  /* 0x0000000000077919 */ /* 0x000e220000002500 */
[----:B------:R-:W-:Y:S01]  /*11c60*/  ULDC UR8, c[0x0][0x150] ;  /* 0x0000540000087ab9 */ /* 0x000fe20000000800 */
[----:B------:R-:W1:Y:S01]  /*11c70*/  LDC R4, c[0x0][0x144] ;  /* 0x00005100ff047b82 */ /* 0x000e620000000800 */
[----:B------:R-:W-:Y:S01]  /*11c80*/  UISETP.NE.AND UP0, UPT, UR46, URZ, UPT ;  /* 0x0000003f2e00728c */ /* 0x000fe2000bf05270 */
[----:B------:R-:W2:Y:S01]  /*11c90*/  S2R R5, SR_CTAID.Y ;  /* 0x0000000000057919 */ /* 0x000ea20000002600 */
[----:B------:R-:W-:-:S04]  /*11ca0*/  ULDC UR11, c[0x0][0x630] ;  /* 0x00018c00000b7ab9 */ /* 0x000fc80000000800 */
[----:B------:R-:W-:Y:S01]  /*11cb0*/  PLOP3.LUT P0, PT, PT, PT, UP0, 0x80, 0x0 ;  /* 0x000000000000781c */ /* 0x000fe20003f0f008 */
[----:B------:R-:W3:Y:S01]  /*11cc0*/  LDC R10, c[0x0][0x148] ;  /* 0x00005200ff0a7b82 */ /* 0x000ee20000000800 */
[----:B0-----:R-:W-:Y:S02]  /*11cd0*/  I2FP.F32.U32 R2, R7 ;  /* 0x0000000700027245 */ /* 0x001fe40000201000 */
[----:B--2---:R-:W-:-:S03]  /*11ce0*/  I2FP.F32.U32 R3, R5 ;  /* 0x0000000500037245 */ /* 0x004fc60000201000 */
[----:B------:R-:W-:Y:S01]  /*11cf0*/  FMUL R2, R2, UR8 ;  /* 0x0000000802027c20 */ /* 0x000fe20008400000 */
[----:B------:R-:W-:Y:S02]  /*11d00*/  ULDC UR8, c[0x0][0x154] ;  /* 0x0000550000087ab9 */ /* 0x000fe40000000800 */
[----:B------:R-:W-:Y:S01]  /*11d10*/  FMUL R9, R3, UR8 ;  /* 0x0000000803097c20 */ /* 0x000fe20008400000 */
[----:B------:R-:W-:Y:S02]  /*11d20*/  ULDC.64 UR8, c[0x0][0x628] ;  /* 0x00018a0000087ab9 */ /* 0x000fe40000000a00 */
[----:B------:R-:W0:Y:S08]  /*11d30*/  F2I.U32.TRUNC.NTZ R2, R2 ;  /* 0x0000000200027305 */ /* 0x000e30000020f000 */
[----:B------:R-:W2:Y:S01]  /*11d40*/  F2I.U32.TRUNC.NTZ R9, R9 ;  /* 0x0000000900097305 */ /* 0x000ea2000020f000 */
[----:B0-----:R-:W-:-:S02]  /*11d50*/  IMAD.MOV R3, RZ, RZ, -R2 ;  /* 0x000000ffff037224 */ /* 0x001fc400078e0a02 */
[----:B------:R-:W-:Y:S02]  /*11d60*/  IMAD.MOV.U32 R2, RZ, RZ, R13 ;  /* 0x000000ffff027224 */ /* 0x000fe400078e000d */
[----:B-1----:R-:W-:Y:S02]  /*11d70*/  IMAD R7, R4, R3, R7 ;  /* 0x0000000304077224 */ /* 0x002fe400078e0207 */
[----:B--2---:R-:W-:-:S04]  /*11d80*/  IMAD.MOV R3, RZ, RZ, -R9 ;  /* 0x000000ffff037224 */ /* 0x004fc800078e0a09 */
[----:B---3--:R-:W-:Y:S01]  /*11d90*/  @P0 IMAD R7, R10, R3, R5 ;  /* 0x000000030a070224 */ /* 0x008fe200078e0205 */
[----:B------:R-:W-:Y:S01]  /*11da0*/  ISETP.NE.U32.AND P0, PT, RZ, UR8, PT ;  /* 0x00000008ff007c0c */ /* 0x000fe2000bf05070 */
[----:B------:R-:W-:-:S03]  /*11db0*/  IMAD.MOV.U32 R3, RZ, RZ, R15 ;  /* 0x000000ffff037224 */ /* 0x000fc600078e000f */
[----:B------:R-:W-:-:S13]  /*11dc0*/  ISETP.NE.AND.EX P0, PT, RZ, UR9, PT, P0 ;  /* 0x00000009ff007c0c */ /* 0x000fda000bf05300 */
[----:B------:R-:W-:Y:S05]  /*11dd0*/  @!P0 BRA `(.L_x_566) ;  /* 0x0000000000288947 */ /* 0x000fea0003800000 */
[----:B------:R-:W-:Y:S02]  /*11de0*/  ULDC UR10, c[0x0][0x634] ;  /* 0x00018d00000a7ab9 */ /* 0x000fe40000000800 */
[----:B------:R-:W-:-:S05]  /*11df0*/  IADD3 R3, P0, R13, UR10, RZ ;  /* 0x0000000a0d037c10 */ /* 0x000fca000ff1e0ff */
[----:B------:R-:W-:-:S04]  /*11e00*/  IMAD.X R9, RZ, RZ, R15, P0 ;  /* 0x000000ffff097224 */ /* 0x000fc800000e060f */
[----:B------:R-:W-:-:S04]  /*11e10*/  IMAD.WIDE.U32 R4, R9, UR8, RZ ;  /* 0x0000000809047c25 */ /* 0x000fc8000f8e00ff */
[----:B------:R-:W-:-:S04]  /*11e20*/  IMAD.WIDE.U32 R4, P0, R3, UR9, R4 ;  /* 0x0000000903047c25 */ /* 0x000fc8000f800004 */
[----:B------:R-:W-:-:S04]  /*11e30*/  IMAD.WIDE.U32 R2, R3, UR8, RZ ;  /* 0x0000000803027c25 */ /* 0x000fc8000f8e00ff */
[----:B------:R-:W-:Y:S01]  /*11e40*/  IMAD.MOV.U32 R2, RZ, RZ, R5 ;  /* 0x000000ffff027224 */ /* 0x000fe200078e0005 */
[----:B------:R-:W-:Y:S01]  /*11e50*/  IADD3 RZ, P1, R3, R4, RZ ;  /* 0x0000000403ff7210 */ /* 0x000fe20007f3e0ff */
[----:B------:R-:W-:-:S04]  /*11e60*/  IMAD.X R3, RZ, RZ, RZ, P0 ;  /* 0x000000ffff037224 */ /* 0x000fc800000e06ff */
[----:B------:R-:W-:-:S08]  /*11e70*/  IMAD.WIDE.U32.X R2, R9, UR9, R2, P1 ;  /* 0x0000000909027c25 */ /* 0x000fd000088e0402 */
.L_x_566:
[--C-:B------:R-:W-:Y:S01]  /*11e80*/  SHF.R.U64 R9, R2, UR11, R3.reuse ;  /* 0x0000000b02097c19 */ /* 0x100fe20008001203 */
[----:B------:R-:W-:Y:S01]  /*11e90*/  ULDC.64 UR8, c[0x0][0x620] ;  /* 0x0001880000087ab9 */ /* 0x000fe20000000a00 */
[----:B------:R-:W-:Y:S01]  /*11ea0*/  SHF.R.U32.HI R2, RZ, UR11, R3 ;  /* 0x0000000bff027c19 */ /* 0x000fe20008011603 */
[----:B------:R-:W-:Y:S01]  /*11eb0*/  IMAD.MOV.U32 R3, RZ, RZ, R15 ;  /* 0x000000ffff037224 */ /* 0x000fe200078e000f */
[----:B------:R-:W-:Y:S01]  /*11ec0*/  IADD3 R11, P0, RZ, -R9, RZ ;  /* 0x80000009ff0b7210 */ /* 0x000fe20007f1e0ff */
[----:B------:R-:W-:-:S04]  /*11ed0*/  ULDC.64 UR10, c[0x0][0x640] ;  /* 0x00019000000a7ab9 */ /* 0x000fc80000000a00 */
[----:B------:R-:W-:Y:S01]  /*11ee0*/  IMAD.X R2, RZ, RZ, ~R2, P0 ;  /* 0x000000ffff027224 */ /* 0x000fe200000e0e02 */
[----:B------:R-:W-:-:S03]  /*11ef0*/  ISETP.NE.U32.AND P0, PT, RZ, UR10, PT ;  /* 0x0000000aff007c0c */ /* 0x000fc6000bf05070 */
[----:B------:R-:W-:Y:S01]  /*11f00*/  IMAD R2, R2, UR8, RZ ;  /* 0x0000000802027c24 */ /* 0x000fe2000f8e02ff */
[----:B------:R-:W-:-:S03]  /*11f10*/  ISETP.NE.AND.EX P0, PT, RZ, UR11, PT, P0 ;  /* 0x0000000bff007c0c */ /* 0x000fc6000bf05300 */
[----:B------:R-:W-:Y:S02]  /*11f20*/  IMAD R5, R11, UR9, R2 ;  /* 0x000000090b057c24 */ /* 0x000fe4000f8e0202 */
[----:B------:R-:W-:-:S04]  /*11f30*/  IMAD.MOV.U32 R2, RZ, RZ, R13 ;  /* 0x000000ffff027224 */ /* 0x000fc800078e000d */
[----:B------:R-:W-:Y:S01]  /*11f40*/  IMAD.WIDE.U32 R2, R11, UR8, R2 ;  /* 0x000000080b027c25 */ /* 0x000fe2000f8e0002 */
[----:B------:R-:W-:-:S03]  /*11f50*/  ULDC UR8, c[0x0][0x618] ;  /* 0x0001860000087ab9 */ /* 0x000fc60000000800 */
[----:B------:R-:W-:-:S05]  /*11f60*/  IMAD.IADD R3, R3, 0x1, R5 ;  /* 0x0000000103037824 */ /* 0x000fca00078e0205 */
[--C-:B------:R-:W-:Y:S02]  /*11f70*/  SHF.R.U64 R10, R2, UR8, R3.reuse ;  /* 0x00000008020a7c19 */ /* 0x100fe40008001203 */
[----:B------:R-:W-:Y:S01]  /*11f80*/  SHF.R.U32.HI R3, RZ, UR8, R3 ;  /* 0x00000008ff037c19 */ /* 0x000fe20008011603 */
[----:B------:R-:W-:-:S03]  /*11f90*/  ULDC UR8, c[0x0][0x608] ;  /* 0x0001820000087ab9 */ /* 0x000fc60000000800 */
[--C-:B------:R-:W-:Y:S02]  /*11fa0*/  SHF.R.U64 R12, R10, UR8, R3.reuse ;  /* 0x000000080a0c7c19 */ /* 0x100fe40008001203 */
[----:B------:R-:W-:Y:S01]  /*11fb0*/  SHF.R.U32.HI R3, RZ, UR8, R3 ;  /* 0x00000008ff037c19 */ /* 0x000fe20008011603 */
[----:B------:R-:W-:-:S03]  /*11fc0*/  ULDC UR8, c[0x0][0x658] ;  /* 0x0001960000087ab9 */ /* 0x000fc60000000800 */
[--C-:B------:R-:W-:Y:S02]  /*11fd0*/  SHF.R.U64 R11, R12, UR8, R3.reuse ;  /* 0x000000080c0b7c19 */ /* 0x100fe40008001203 */
[----:B------:R-:W-:-:S03]  /*11fe0*/  SHF.R.U32.HI R13, RZ, UR8, R3 ;  /* 0x00000008ff0d7c19 */ /* 0x000fc60008011603 */
[----:B------:R-:W-:Y:S02]  /*11ff0*/  IMAD.MOV.U32 R2, RZ, RZ, R11 ;  /* 0x000000ffff027224 */ /* 0x000fe400078e000b */
[----:B------:R-:W-:Y:S01]  /*12000*/  IMAD.MOV.U32 R3, RZ, RZ, R13 ;  /* 0x000000ffff037224 */ /* 0x000fe200078e000d */
[----:B------:R-:W-:Y:S06]  /*12010*/  @!P0 BRA `(.L_x_567) ;  /* 0x0000000000288947 */ /* 0x000fec0003800000 */
        /* <DEDUP_REMOVED lines=10> */
.L_x_567:
[----:B------:R-:W-:Y:S01]  /*120c0*/  ULDC UR8, c[0x0][0x648] ;  /* 0x0001920000087ab9 */ /* 0x000fe20000000800 */
[----:B------:R-:W-:Y:S01]  /*120d0*/  LOP3.LUT R12, R12, UR7, RZ, 0xc0, !PT ;  /* 0x000000070c0c7c12 */ /* 0x000fe2000f8ec0ff */
[----:B------:R-:W-:Y:S01]  /*120e0*/  UISETP.NE.AND UP0, UPT, UR46, URZ, UPT ;  /* 0x0000003f2e00728c */ /* 0x000fe2000bf05270 */
[----:B------:R-:W-:Y:S01]  /*120f0*/  SHF.R.U64 R3, R2, UR8, R3 ;  /* 0x0000000802037c19 */ /* 0x000fe20008001203 */
[----:B------:R-:W-:Y:S01]  /*12100*/  ULDC UR8, c[0x0][0x638] ;  /* 0x00018e0000087ab9 */ /* 0x000fe20000000800 */
[----:B------:R-:W-:-:S03]  /*12110*/  IMAD.MOV.U32 R4, RZ, RZ, 0x1 ;  /* 0x00000001ff047424 */ /* 0x000fc600078e00ff */
[----:B------:R-:W-:Y:S01]  /*12120*/  IMAD.MOV R2, RZ, RZ, -R3 ;  /* 0x000000ffff027224 */ /* 0x000fe200078e0a03 */
[----:B------:R-:W-:Y:S01]  /*12130*/  PLOP3.LUT P0, PT, PT, PT, UP0, 0x40, 0x0 ;  /* 0x000000000000781c */ /* 0x000fe20003f0e808 */
[----:B------:R-:W-:Y:S01]  /*12140*/  IMAD R12, R3, UR5, R12 ;  /* 0x00000005030c7c24 */ /* 0x000fe2000f8e020c */
[----:B------:R-:W-:Y:S01]  /*12150*/  PLOP3.LUT P1, PT, PT, PT, UP0, 0x40, 0x0 ;  /* 0x000000000000781c */ /* 0x000fe20003f2e808 */
[----:B------:R-:W-:Y:S01]  /*12160*/  IMAD R11, R2, UR8, R11 ;  /* 0x00000008020b7c24 */ /* 0x000fe2000f8e020b */
[----:B------:R-:W-:Y:S01]  /*12170*/  ULDC UR8, c[0x0][0x610] ;  /* 0x0001840000087ab9 */ /* 0x000fe20000000800 */
[----:B------:R-:W-:Y:S01]  /*12180*/  LOP3.LUT R2, R10, UR4, RZ, 0xc0, !PT ;  /* 0x000000040a027c12 */ /* 0x000fe2000f8ec0ff */
[----:B------:R-:W-:Y:S01]  /*12190*/  IMAD R7, R12, UR8, R7 ;  /* 0x000000080c077c24 */ /* 0x000fe2000f8e0207 */
[----:B------:R-:W-:-:S03]  /*121a0*/  ULDC UR8, c[0x0][0x600] ;  /* 0x0001800000087ab9 */ /* 0x000fc60000000800 */
[----:B------:R-:W-:-:S05]  /*121b0*/  IMAD R2, R11, UR8, R2 ;  /* 0x000000080b027c24 */ /* 0x000fca000f8e0202 */
[----:B------:R-:W-:Y:S02]  /*121c0*/  SEL R3, R2, R7, P0 ;  /* 0x0000000702037207 */ /* 0x000fe40000000000 */
[----:B------:R-:W-:-:S07]  /*121d0*/  SEL R2, R7, R2, P1 ;  /* 0x0000000207027207 */ /* 0x000fce0000800000 */
.L_x_565:
[----:B------:R-:W-:Y:S05]  /*121e0*/  BSYNC B1 ;  /* 0x0000000000017941 */ /* 0x000fea0003800000 */
.L_x_564:
[----:B------:R-:W-:-:S13]  /*121f0*/  LOP3.LUT P0, RZ, R4, 0xff, RZ, 0xc0, !PT ;  /* 0x000000ff04ff7812 */ /* 0x000fda000780c0ff */
[----:B------:R-:W-:Y:S05]  /*12200*/  @P0 BRA `(.L_x_568) ;  /* 0xfffffff400080947 */ /* 0x000fea000383ffff */
[----:B------:R-:W-:Y:S05]  /*12210*/  BSYNC B0 ;  /* 0x0000000000007941 */ /* 0x000fea0003800000 */
.L_x_557:
[----:B------:R-:W-:-:S03]  /*12220*/  UMOV UR8, 0xffffffff ;  /* 0xffffffff00087882 */ /* 0x000fc60000000000 */
[----:B------:R-:W-:Y:S05]  /*12230*/  BRA.DIV UR8, `(.L_x_569) ;  /* 0x0000000a08807947 */ /* 0x000fea000b800000 */
[----:B------:R-:W-:-:S13]  /*12240*/  ELECT P6, URZ, PT ;  /* 0x00000000003f782f */ /* 0x000fda00038c0000 */
.L_x_593:
[----:B------:R-:W-:Y:S04]  /*12250*/  BSSY B0, `(.L_x_570) ;  /* 0x0000086000007945 */ /* 0x000fe80003800000 */
[----:B------:R-:W-:Y:S05]  /*12260*/  @!P6 BRA `(.L_x_571) ;  /* 0x000000080010e947 */ /* 0x000fea0003800000 */
[----:B------:R-:W-:-:S04]  /*12270*/  ULOP3.LUT UR8, UR40, 0x2, URZ, 0xfc, !UPT ;  /* 0x0000000228087892 */ /* 0x000fc8000f8efc3f */
[----:B------:R-:W-:-:S06]  /*12280*/  UISETP.NE.AND UP0, UPT, UR8, 0x3, UPT ;  /* 0x000000030800788c */ /* 0x000fcc000bf05270 */
[----:B------:R-:W-:-:S13]  /*12290*/  PLOP3.LUT P0, PT, PT, PT, UP0, 0x80, 0x0 ;  /* 0x000000000000781c */ /* 0x000fda0003f0f008 */
[----:B------:R-:W-:Y:S05]  /*122a0*/  @!P0 BRA `(.L_x_572) ;  /* 0x0000000000048947 */ /* 0x000fea0003800000 */
[----:B------:R-:W-:Y:S01]  /*122b0*/  BPT.TRAP 0x1 ;  /* 0x000000040000795c */ /* 0x000fe20000300000 */
.L_x_572:
[----:B------:R-:W0:Y:S01]  /*122c0*/  S2R R3, SR_CgaCtaId ;  /* 0x0000000000037919 */ /* 0x000e220000008800 */
[----:B------:R-:W-:-:S04]  /*122d0*/  MOV R2, 0x400 ;  /* 0x0000040000027802 */ /* 0x000fc80000000f00 */
[----:B0-----:R-:W-:Y:S02]  /*122e0*/  LEA R3, R3, R2, 0x18 ;  /* 0x0000000203037211 */ /* 0x001fe400078ec0ff */
[----:B------:R-:W-:-:S03]  /*122f0*/  SHF.L.U32 R2, R0, 0x1f, RZ ;  /* 0x0000001f00027819 */ /* 0x000fc600000006ff */
[----:B------:R-:W-:-:S04]  /*12300*/  VIADD R3, R3, 0x70 ;  /* 0x0000007003037836 */ /* 0x000fc80000000000 */
[----:B------:R-:W-:-:S04]  /*12310*/  IMAD R5, R6, 0x8, R3 ;  /* 0x0000000806057824 */ /* 0x000fc800078e0203 */
[----:B------:R-:W0:Y:S02]  /*12320*/  SYNCS.PHASECHK.TRANS64.TRYWAIT P0, [R5+URZ], R2 ;  /* 0x00000002050075a7 */ /* 0x000e24000800017f */
[----:B0-----:R-:W-:Y:S05]  /*12330*/  @!P0 BRA `(.L_x_573) ;  /* 0x0000000800608947 */ /* 0x001fea0003800000 */
.L_x_594:
[----:B------:R-:W-:-:S05]  /*12340*/  VIADD R6, R6, 0x1 ;  /* 0x0000000106067836 */ /* 0x000fca0000000000 */
[----:B------:R-:W-:-:S04]  /*12350*/  ISETP.NE.AND P0, PT, R6, 0xe, PT ;  /* 0x0000000e0600780c */ /* 0x000fc80003f05270 */
[----:B0-----:R-:W-:Y:S02]  /*12360*/  SEL R5, RZ, 0x1, P0 ;  /* 0x00000001ff057807 */ /* 0x001fe40000000000 */
[----:B------:R-:W-:Y:S02]  /*12370*/  SEL R6, R6, RZ, P0 ;  /* 0x000000ff06067207 */ /* 0x000fe40000000000 */
[----:B------:R-:W-:-:S03]  /*12380*/  LOP3.LUT R5, R0, R5, RZ, 0x3c, !PT ;  /* 0x0000000500057212 */ /* 0x000fc600078e3cff */
[----:B------:R-:W-:Y:S01]  /*12390*/  IMAD R7, R6, 0x8, R3 ;  /* 0x0000000806077824 */ /* 0x000fe200078e0203 */
[----:B------:R-:W-:-:S04]  /*123a0*/  SHF.L.U32 R0, R5, 0x1f, RZ ;  /* 0x0000001f05007819 */ /* 0x000fc800000006ff */
[----:B------:R-:W0:Y:S02]  /*123b0*/  SYNCS.PHASECHK.TRANS64.TRYWAIT P0, [R7+URZ], R0 ;  /* 0x00000000070075a7 */ /* 0x000e24000800017f */
[----:B0-----:R-:W-:Y:S05]  /*123c0*/  @!P0 BRA `(.L_x_574) ;  /* 0x0000000800508947 */ /* 0x001fea0003800000 */
.L_x_595:
[----:B0-----:R-:W-:-:S05]  /*123d0*/  VIADD R0, R6, 0x1 ;  /* 0x0000000106007836 */ /* 0x001fca0000000000 */
[----:B------:R-:W-:-:S04]  /*123e0*/  ISETP.NE.AND P0, PT, R0, 0xe, PT ;  /* 0x0000000e0000780c */ /* 0x000fc80003f05270 */
[----:B------:R-:W-:Y:S02]  /*123f0*/  SEL R2, RZ, 0x1, P0 ;  /* 0x00000001ff027807 */ /* 0x000fe40000000000 */
[----:B------:R-:W-:Y:S02]  /*12400*/  SEL R4, R0, RZ, P0 ;  /* 0x000000ff00047207 */ /* 0x000fe40000000000 */
[----:B------:R-:W-:-:S03]  /*12410*/  LOP3.LUT R5, R5, R2, RZ, 0x3c, !PT ;  /* 0x0000000205057212 */ /* 0x000fc600078e3cff */
[----:B------:R-:W-:Y:S01]  /*12420*/  IMAD R7, R4, 0x8, R3 ;  /* 0x0000000804077824 */ /* 0x000fe200078e0203 */
[----:B------:R-:W-:-:S04]  /*12430*/  SHF.L.U32 R0, R5, 0x1f, RZ ;  /* 0x0000001f05007819 */ /* 0x000fc800000006ff */
[----:B------:R-:W0:Y:S02]  /*12440*/  SYNCS.PHASECHK.TRANS64.TRYWAIT P0, [R7+URZ], R0 ;  /* 0x00000000070075a7 */ /* 0x000e24000800017f */
[----:B0-----:R-:W-:Y:S05]  /*12450*/  @!P0 BRA `(.L_x_575) ;  /* 0x0000000800408947 */ /* 0x001fea0003800000 */
.L_x_596:
        /* <DEDUP_REMOVED lines=9> */
.L_x_597:
        /* <DEDUP_REMOVED lines=9> */
.L_x_598:
        /* <DEDUP_REMOVED lines=9> */
.L_x_599:
        /* <DEDUP_REMOVED lines=9> */
.L_x_600:
        /* <DEDUP_REMOVED lines=9> */
.L_x_601:
        /* <DEDUP_REMOVED lines=9> */
.L_x_602:
        /* <DEDUP_REMOVED lines=9> */
.L_x_603:
        /* <DEDUP_REMOVED lines=9> */
.L_x_604:
        /* <DEDUP_REMOVED lines=9> */
.L_x_605:
        /* <DEDUP_REMOVED lines=9> */
.L_x_606:
[----:B0-----:R-:W-:-:S05]  /*12a00*/  VIADD R0, R4, 0x1 ;  /* 0x0000000104007836 */ /* 0x001fca0000000000 */
[----:B------:R-:W-:-:S04]  /*12a10*/  ISETP.NE.AND P0, PT, R0, 0xe, PT ;  /* 0x0000000e0000780c */ /* 0x000fc80003f05270 */
[----:B------:R-:W-:Y:S02]  /*12a20*/  SEL R2, RZ, 0x1, P0 ;  /* 0x00000001ff027807 */ /* 0x000fe40000000000 */
[----:B------:R-:W-:Y:S02]  /*12a30*/  SEL R0, R0, RZ, P0 ;  /* 0x000000ff00007207 */ /* 0x000fe40000000000 */
[----:B------:R-:W-:-:S03]  /*12a40*/  LOP3.LUT R2, R5, R2, RZ, 0x3c, !PT ;  /* 0x0000000205027212 */ /* 0x000fc600078e3cff */
[----:B------:R-:W-:Y:S01]  /*12a50*/  IMAD R3, R0, 0x8, R3 ;  /* 0x0000000800037824 */ /* 0x000fe200078e0203 */
[----:B------:R-:W-:-:S07]  /*12a60*/  SHF.L.U32 R0, R2, 0x1f, RZ ;  /* 0x0000001f02007819 */ /* 0x000fce00000006ff */
.L_x_586:
[----:B0-----:R0:W1:Y:S02]  /*12a70*/  SYNCS.PHASECHK.TRANS64.TRYWAIT P0, [R3+URZ], R0 ;  /* 0x00000000030075a7 */ /* 0x001064000800017f */
[----:B-1----:R-:W-:Y:S05]  /*12a80*/  @!P0 NANOSLEEP.SYNCS 0x989680 ;  /* 0x009896800000895d */ /* 0x002fea0003900000 */
[----:B------:R-:W1:Y:S02]  /*12a90*/  @!P0 SYNCS.PHASECHK.TRANS64 P0, [R3+URZ], R0 ;  /* 0x00000000030085a7 */ /* 0x000e64000800007f */
[----:B-1----:R-:W-:Y:S05]  /*12aa0*/  @!P0 BRA `(.L_x_586) ;  /* 0xfffffffc00f08947 */ /* 0x002fea000383ffff */
.L_x_571:
[----:B------:R-:W-:Y:S05]  /*12ab0*/  BSYNC B0 ;  /* 0x0000000000007941 */ /* 0x000fea0003800000 */
.L_x_570:
[----:B------:R-:W-:Y:S05]  /*12ac0*/  EXIT ;  /* 0x000000000000794d */ /* 0x000fea0003800000 */
.L_x_22:
[----:B--2---:R2:W3:Y:S02]  /*12ad0*/  SYNCS.PHASECHK.TRANS64.TRYWAIT P1, [R3+URZ], R2 ;  /* 0x00000002030075a7 */ /* 0x0044e4000802017f */
[----:B---3--:R-:W-:Y:S05]  /*12ae0*/  @!P1 NANOSLEEP.SYNCS 0x989680 ;  /* 0x009896800000995d */ /* 0x008fea0003900000 */
[----:B------:R-:W3:Y:S02]  /*12af0*/  @!P1 SYNCS.PHASECHK.TRANS64 P1, [R3+URZ], R2 ;  /* 0x00000002030095a7 */ /* 0x000ee4000802007f */
[----:B---3--:R-:W-:Y:S05]  /*12b00*/  @!P1 BRA `(.L_x_22) ;  /* 0xfffffffc00f09947 */ /* 0x008fea000383ffff */
[----:B------:R-:W-:Y:S05]  /*12b10*/  BRA `(.L_x_21) ;  /* 0xfffffeec00607947 */ /* 0x000fea000383ffff */
.L_x_27:
[----:B-1----:R1:W2:Y:S02]  /*12b20*/  SYNCS.PHASECHK.TRANS64.TRYWAIT P1, [R5+URZ], R6 ;  /* 0x00000006050075a7 */ /* 0x0022a4000802017f */
[----:B--2---:R-:W-:Y:S05]  /*12b30*/  @!P1 NANOSLEEP.SYNCS 0x989680 ;  /* 0x009896800000995d */ /* 0x004fea0003900000 */
[----:B------:R-:W2:Y:S02]  /*12b40*/  @!P1 SYNCS.PHASECHK.TRANS64 P1, [R5+URZ], R6 ;  /* 0x00000006050095a7 */ /* 0x000ea4000802007f */
[----:B--2---:R-:W-:Y:S05]  /*12b50*/  @!P1 BRA `(.L_x_27) ;  /* 0xfffffffc00f09947 */ /* 0x004fea000383ffff */
[----:B------:R-:W-:Y:S05]  /*12b60*/  BRA `(.L_x_26) ;  /* 0xfffffef400047947 */ /* 0x000fea000383ffff */
.L_x_558:
[----:B------:R-:W-:Y:S01]  /*12b70*/  BSSY B1, `(.L_x_587) ;  /* 0x0000006000017945 */ /* 0x000fe20003800000 */
[----:B------:R-:W-:-:S07]  /*12b80*/  IMAD.MOV.U32 R15, RZ, RZ, -0x1 ;  /* 0xffffffffff0f7424 */ /* 0x000fce00078e00ff */
[----:B------:R-:W-:Y:S05]  /*12b90*/  WARPSYNC.COLLECTIVE R15, `(.L_x_588) ;  /* 0x000000000f0c7348 */ /* 0x000fea0003c00000 */
[----:B------:R-:W-:Y:S02]  /*12ba0*/  ELECT P6, UR62, PT ;  /* 0x00000000003e782f */ /* 0x000fe400038c0000 */
[----:B------:R-:W-:Y:S01]  /*12bb0*/  MOV R14, UR62 ;  /* 0x0000003e000e7c02 */ /* 0x000fe20008000f00 */
[----:B------:R-:W-:Y:S10]  /*12bc0*/  ENDCOLLECTIVE ;  /* 0x000000000000791b */ /* 0x000ff40003800000 */
.L_x_588:
[----:B------:R-:W-:Y:S05]  /*12bd0*/  BSYNC B1 ;  /* 0x0000000000017941 */ /* 0x000fea0003800000 */
.L_x_587:
[----:B------:R-:W-:Y:S05]  /*12be0*/  BRA `(.L_x_589) ;  /* 0xffffffe8009c7947 */ /* 0x000fea000383ffff */
.L_x_561:
[----:B0-----:R0:W2:Y:S02]  /*12bf0*/  SYNCS.PHASECHK.TRANS64.TRYWAIT P0, [R10+URZ+0x70], R5 ;  /* 0x000070050a0075a7 */ /* 0x0010a4000800017f */
[----:B--2---:R-:W-:Y:S05]  /*12c00*/  @!P0 NANOSLEEP.SYNCS 0x989680 ;  /* 0x009896800000895d */ /* 0x004fea0003900000 */
[----:B------:R-:W2:Y:S02]  /*12c10*/  @!P0 SYNCS.PHASECHK.TRANS64 P0, [R10+URZ+0x70], R5 ;  /* 0x000070050a0085a7 */ /* 0x000ea4000800007f */
[----:B--2---:R-:W-:Y:S05]  /*12c20*/  @!P0 BRA `(.L_x_561) ;  /* 0xfffffffc00f08947 */ /* 0x004fea000383ffff */
[----:B------:R-:W-:Y:S05]  /*12c30*/  BRA `(.L_x_590) ;  /* 0xffffffe800dc7947 */ /* 0x000fea000383ffff */
.L_x_569:
[----:B------:R-:W-:Y:S01]  /*12c40*/  BSSY B0, `(.L_x_591) ;  /* 0x0000006000007945 */ /* 0x000fe20003800000 */
[----:B------:R-:W-:-:S07]  /*12c50*/  IMAD.MOV.U32 R15, RZ, RZ, -0x1 ;  /* 0xffffffffff0f7424 */ /* 0x000fce00078e00ff */
[----:B------:R-:W-:Y:S05]  /*12c60*/  WARPSYNC.COLLECTIVE R15, `(.L_x_592) ;  /* 0x000000000f0c7348 */ /* 0x000fea0003c00000 */
[----:B------:R-:W-:Y:S02]  /*12c70*/  ELECT P6, UR62, PT ;  /* 0x00000000003e782f */ /* 0x000fe400038c0000 */
[----:B------:R-:W-:Y:S01]  /*12c80*/  MOV R14, UR62 ;  /* 0x0000003e000e7c02 */ /* 0x000fe20008000f00 */
[----:B------:R-:W-:Y:S10]  /*12c90*/  ENDCOLLECTIVE ;  /* 0x000000000000791b */ /* 0x000ff40003800000 */
.L_x_592:
[----:B------:R-:W-:Y:S05]  /*12ca0*/  BSYNC B0 ;  /* 0x0000000000007941 */ /* 0x000fea0003800000 */
.L_x_591:
[----:B------:R-:W-:Y:S05]  /*12cb0*/  BRA `(.L_x_593) ;  /* 0xfffffff400647947 */ /* 0x000fea000383ffff */
.L_x_573:
[----:B0-----:R0:W1:Y:S02]  /*12cc0*/  SYNCS.PHASECHK.TRANS64.TRYWAIT P0, [R5+URZ], R2 ;  /* 0x00000002050075a7 */ /* 0x001064000800017f */
[----:B-1----:R-:W-:Y:S05]  /*12cd0*/  @!P0 NANOSLEEP.SYNCS 0x989680 ;  /* 0x009896800000895d */ /* 0x002fea0003900000 */
[----:B------:R-:W1:Y:S02]  /*12ce0*/  @!P0 SYNCS.PHASECHK.TRANS64 P0, [R5+URZ], R2 ;  /* 0x00000002050085a7 */ /* 0x000e64000800007f */
[----:B-1----:R-:W-:Y:S05]  /*12cf0*/  @!P0 BRA `(.L_x_573) ;  /* 0xfffffffc00f08947 */ /* 0x002fea000383ffff */
[----:B------:R-:W-:Y:S05]  /*12d00*/  BRA `(.L_x_594) ;  /* 0xfffffff4008c7947 */ /* 0x000fea000383ffff */
.L_x_574:
[----:B0-----:R0:W1:Y:S02]  /*12d10*/  SYNCS.PHASECHK.TRANS64.TRYWAIT P0, [R7+URZ], R0 ;  /* 0x00000000070075a7 */ /* 0x001064000800017f */
[----:B-1----:R-:W-:Y:S05]  /*12d20*/  @!P0 NANOSLEEP.SYNCS 0x989680 ;  /* 0x009896800000895d */ /* 0x002fea0003900000 */
[----:B------:R-:W1:Y:S02]  /*12d30*/  @!P0 SYNCS.PHASECHK.TRANS64 P0, [R7+URZ], R0 ;  /* 0x00000000070085a7 */ /* 0x000e64000800007f */
[----:B-1----:R-:W-:Y:S05]  /*12d40*/  @!P0 BRA `(.L_x_574) ;  /* 0xfffffffc00f08947 */ /* 0x002fea000383ffff */
[----:B------:R-:W-:Y:S05]  /*12d50*/  BRA `(.L_x_595) ;  /* 0xfffffff4009c7947 */ /* 0x000fea000383ffff */
.L_x_575:
[----:B0-----:R0:W1:Y:S02]  /*12d60*/  SYNCS.PHASECHK.TRANS64.TRYWAIT P0, [R7+URZ], R0 ;  /* 0x00000000070075a7 */ /* 0x001064000800017f */
[----:B-1----:R-:W-:Y:S05]  /*12d70*/  @!P0 NANOSLEEP.SYNCS 0x989680 ;  /* 0x009896800000895d */ /* 0x002fea0003900000 */
[----:B------:R-:W1:Y:S02]  /*12d80*/  @!P0 SYNCS.PHASECHK.TRANS64 P0, [R7+URZ], R0 ;  /* 0x00000000070085a7 */ /* 0x000e64000800007f */
[----:B-1----:R-:W-:Y:S05]  /*12d90*/  @!P0 BRA `(.L_x_575) ;  /* 0xfffffffc00f08947 */ /* 0x002fea000383ffff */
[----:B------:R-:W-:Y:S05]  /*12da0*/  BRA `(.L_x_596) ;  /* 0xfffffff400ac7947 */ /* 0x000fea000383ffff */
.L_x_576:
[----:B0-----:R0:W1:Y:S02]  /*12db0*/  SYNCS.PHASECHK.TRANS64.TRYWAIT P0, [R7+URZ], R0 ;  /* 0x00000000070075a7 */ /* 0x001064000800017f */
[----:B-1----:R-:W-:Y:S05]  /*12dc0*/  @!P0 NANOSLEEP.SYNCS 0x989680 ;  /* 0x009896800000895d */ /* 0x002fea0003900000 */
[----:B------:R-:W1:Y:S02]  /*12dd0*/  @!P0 SYNCS.PHASECHK.TRANS64 P0, [R7+URZ], R0 ;  /* 0x00000000070085a7 */ /* 0x000e64000800007f */
[----:B-1----:R-:W-:Y:S05]  /*12de0*/  @!P0 BRA `(.L_x_576) ;  /* 0xfffffffc00f08947 */ /* 0x002fea000383ffff */
[----:B------:R-:W-:Y:S05]  /*12df0*/  BRA `(.L_x_597) ;  /* 0xfffffff400bc7947 */ /* 0x000fea000383ffff */
.L_x_577:
[----:B0-----:R0:W1:Y:S02]  /*12e00*/  SYNCS.PHASECHK.TRANS64.TRYWAIT P0, [R7+URZ], R0 ;  /* 0x00000000070075a7 */ /* 0x001064000800017f */
[----:B-1----:R-:W-:Y:S05]  /*12e10*/  @!P0 NANOSLEEP.SYNCS 0x989680 ;  /* 0x009896800000895d */ /* 0x002fea0003900000 */
[----:B------:R-:W1:Y:S02]  /*12e20*/  @!P0 SYNCS.PHASECHK.TRANS64 P0, [R7+URZ], R0 ;  /* 0x00000000070085a7 */ /* 0x000e64000800007f */
[----:B-1----:R-:W-:Y:S05]  /*12e30*/  @!P0 BRA `(.L_x_577) ;  /* 0xfffffffc00f08947 */ /* 0x002fea000383ffff */
[----:B------:R-:W-:Y:S05]  /*12e40*/  BRA `(.L_x_598) ;  /* 0xfffffff400cc7947 */ /* 0x000fea000383ffff */
.L_x_578:
[----:B0-----:R0:W1:Y:S02]  /*12e50*/  SYNCS.PHASECHK.TRANS64.TRYWAIT P0, [R7+URZ], R0 ;  /* 0x00000000070075a7 */ /* 0x001064000800017f */
[----:B-1----:R-:W-:Y:S05]  /*12e60*/  @!P0 NANOSLEEP.SYNCS 0x989680 ;  /* 0x009896800000895d */ /* 0x002fea0003900000 */
[----:B------:R-:W1:Y:S02]  /*12e70*/  @!P0 SYNCS.PHASECHK.TRANS64 P0, [R7+URZ], R0 ;  /* 0x00000000070085a7 */ /* 0x000e64000800007f */
[----:B-1----:R-:W-:Y:S05]  /*12e80*/  @!P0 BRA `(.L_x_578) ;  /* 0xfffffffc00f08947 */ /* 0x002fea000383ffff */
[----:B------:R-:W-:Y:S05]  /*12e90*/  BRA `(.L_x_599) ;  /* 0xfffffff400dc7947 */ /* 0x000fea000383ffff */
.L_x_579:
[----:B0-----:R0:W1:Y:S02]  /*12ea0*/  SYNCS.PHASECHK.TRANS64.TRYWAIT P0, [R7+URZ], R0 ;  /* 0x00000000070075a7 */ /* 0x001064000800017f */
[----:B-1----:R-:W-:Y:S05]  /*12eb0*/  @!P0 NANOSLEEP.SYNCS 0x989680 ;  /* 0x009896800000895d */ /* 0x002fea0003900000 */
[----:B------:R-:W1:Y:S02]  /*12ec0*/  @!P0 SYNCS.PHASECHK.TRANS64 P0, [R7+URZ], R0 ;  /* 0x00000000070085a7 */ /* 0x000e64000800007f */
[----:B-1----:R-:W-:Y:S05]  /*12ed0*/  @!P0 BRA `(.L_x_579) ;  /* 0xfffffffc00f08947 */ /* 0x002fea000383ffff */
[----:B------:R-:W-:Y:S05]  /*12ee0*/  BRA `(.L_x_600) ;  /* 0xfffffff400ec7947 */ /* 0x000fea000383ffff */
.L_x_580:
[----:B0-----:R0:W1:Y:S02]  /*12ef0*/  SYNCS.PHASECHK.TRANS64.TRYWAIT P0, [R7+URZ], R0 ;  /* 0x00000000070075a7 */ /* 0x001064000800017f */
[----:B-1----:R-:W-:Y:S05]  /*12f00*/  @!P0 NANOSLEEP.SYNCS 0x989680 ;  /* 0x009896800000895d */ /* 0x002fea0003900000 */
[----:B------:R-:W1:Y:S02]  /*12f10*/  @!P0 SYNCS.PHASECHK.TRANS64 P0, [R7+URZ], R0 ;  /* 0x00000000070085a7 */ /* 0x000e64000800007f */
[----:B-1----:R-:W-:Y:S05]  /*12f20*/  @!P0 BRA `(.L_x_580) ;  /* 0xfffffffc00f08947 */ /* 0x002fea000383ffff */
[----:B------:R-:W-:Y:S05]  /*12f30*/  BRA `(.L_x_601) ;  /* 0xfffffff400fc7947 */ /* 0x000fea000383ffff */
.L_x_581:
[----:B0-----:R0:W1:Y:S02]  /*12f40*/  SYNCS.PHASECHK.TRANS64.TRYWAIT P0, [R7+URZ], R0 ;  /* 0x00000000070075a7 */ /* 0x001064000800017f */
[----:B-1----:R-:W-:Y:S05]  /*12f50*/  @!P0 NANOSLEEP.SYNCS 0x989680 ;  /* 0x009896800000895d */ /* 0x002fea0003900000 */
[----:B------:R-:W1:Y:S02]  /*12f60*/  @!P0 SYNCS.PHASECHK.TRANS64 P0, [R7+URZ], R0 ;  /* 0x00000000070085a7 */ /* 0x000e64000800007f */
[----:B-1----:R-:W-:Y:S05]  /*12f70*/  @!P0 BRA `(.L_x_581) ;  /* 0xfffffffc00f08947 */ /* 0x002fea000383ffff */
[----:B------:R-:W-:Y:S05]  /*12f80*/  BRA `(.L_x_602) ;  /* 0xfffffff8000c7947 */ /* 0x000fea000383ffff */
.L_x_582:
[----:B0-----:R0:W1:Y:S02]  /*12f90*/  SYNCS.PHASECHK.TRANS64.TRYWAIT P0, [R7+URZ], R0 ;  /* 0x00000000070075a7 */ /* 0x001064000800017f */
[----:B-1----:R-:W-:Y:S05]  /*12fa0*/  @!P0 NANOSLEEP.SYNCS 0x989680 ;  /* 0x009896800000895d */ /* 0x002fea0003900000 */
[----:B------:R-:W1:Y:S02]  /*12fb0*/  @!P0 SYNCS.PHASECHK.TRANS64 P0, [R7+URZ], R0 ;  /* 0x00000000070085a7 */ /* 0x000e64000800007f */
[----:B-1----:R-:W-:Y:S05]  /*12fc0*/  @!P0 BRA `(.L_x_582) ;  /* 0xfffffffc00f08947 */ /* 0x002fea000383ffff */
[----:B------:R-:W-:Y:S05]  /*12fd0*/  BRA `(.L_x_603) ;  /* 0xfffffff8001c7947 */ /* 0x000fea000383ffff */
.L_x_583:
[----:B0-----:R0:W1:Y:S02]  /*12fe0*/  SYNCS.PHASECHK.TRANS64.TRYWAIT P0, [R7+URZ], R0 ;  /* 0x00000000070075a7 */ /* 0x001064000800017f */
[----:B-1----:R-:W-:Y:S05]  /*12ff0*/  @!P0 NANOSLEEP.SYNCS 0x989680 ;  /* 0x009896800000895d */ /* 0x002fea0003900000 */
[----:B------:R-:W1:Y:S02]  /*13000*/  @!P0 SYNCS.PHASECHK.TRANS64 P0, [R7+URZ], R0 ;  /* 0x00000000070085a7 */ /* 0x000e64000800007f */
[----:B-1----:R-:W-:Y:S05]  /*13010*/  @!P0 BRA `(.L_x_583) ;  /* 0xfffffffc00f08947 */ /* 0x002fea000383ffff */
[----:B------:R-:W-:Y:S05]  /*13020*/  BRA `(.L_x_604) ;  /* 0xfffffff8002c7947 */ /* 0x000fea000383ffff */
.L_x_584:
[----:B0-----:R0:W1:Y:S02]  /*13030*/  SYNCS.PHASECHK.TRANS64.TRYWAIT P0, [R7+URZ], R0 ;  /* 0x00000000070075a7 */ /* 0x001064000800017f */
[----:B-1----:R-:W-:Y:S05]  /*13040*/  @!P0 NANOSLEEP.SYNCS 0x989680 ;  /* 0x009896800000895d */ /* 0x002fea0003900000 */
[----:B------:R-:W1:Y:S02]  /*13050*/  @!P0 SYNCS.PHASECHK.TRANS64 P0, [R7+URZ], R0 ;  /* 0x00000000070085a7 */ /* 0x000e64000800007f */
[----:B-1----:R-:W-:Y:S05]  /*13060*/  @!P0 BRA `(.L_x_584) ;  /* 0xfffffffc00f08947 */ /* 0x002fea000383ffff */
[----:B------:R-:W-:Y:S05]  /*13070*/  BRA `(.L_x_605) ;  /* 0xfffffff8003c7947 */ /* 0x000fea000383ffff */
.L_x_585:
[----:B0-----:R0:W1:Y:S02]  /*13080*/  SYNCS.PHASECHK.TRANS64.TRYWAIT P0, [R7+URZ], R0 ;  /* 0x00000000070075a7 */ /* 0x001064000800017f */
[----:B-1----:R-:W-:Y:S05]  /*13090*/  @!P0 NANOSLEEP.SYNCS 0x989680 ;  /* 0x009896800000895d */ /* 0x002fea0003900000 */
[----:B------:R-:W1:Y:S02]  /*130a0*/  @!P0 SYNCS.PHASECHK.TRANS64 P0, [R7+URZ], R0 ;  /* 0x00000000070085a7 */ /* 0x000e64000800007f */
[----:B-1----:R-:W-:Y:S05]  /*130b0*/  @!P0 BRA `(.L_x_585) ;  /* 0xfffffffc00f08947 */ /* 0x002fea000383ffff */
[----:B------:R-:W-:Y:S05]  /*130c0*/  BRA `(.L_x_606) ;  /* 0xfffffff8004c7947 */ /* 0x000fea000383ffff */
.L_x_607:
[----:B------:R-:W-:-:S00]  /*130d0*/  BRA `(.L_x_607) ;  /* 0xfffffffc00fc7947 */ /* 0x000fc0000383ffff */
[----:B------:R-:W-:-:S00]  /*130e0*/  NOP ;  /* 0x0000000000007918 */ /* 0x000fc00000000000 */
        /* <DEDUP_REMOVED lines=9> */
.L_x_608:


//--------------------- .nv.global.init           --------------------------
	.section	.nv.global.init,"aw",@progbits
.nv.global.init:
	.type		$str$22,@object
	.size		$str$22,($str$23 - $str$22)
$str$22:
        /*0000*/ 	.byte	0x6b, 0x5f, 0x74, 0x69, 0x6c, 0x65, 0x5f, 0x63, 0x6f, 0x75, 0x6e, 0x74, 0x20, 0x3e, 0x3d, 0x20
        /*0010*/ 	.byte	0x31, 0x00
	.type		$str$23,@object
	.size		$str$23,(__unnamed_1 - $str$23)
$str$23:
        /*0012*/ 	.byte	0x2f, 0x74, 0x6d, 0x70, 0x2f, 0x63, 0x75, 0x74, 0x6c, 0x61, 0x73, 0x73, 0x5f, 0x73, 0x77, 0x65
        /*0022*/ 	.byte	0x65, 0x70, 0x5f, 0x73, 0x72, 0x63, 0x2f, 0x69, 0x6e, 0x63, 0x6c, 0x75, 0x64, 0x65, 0x2f, 0x63
        /*0032*/ 	.byte	0x75, 0x74, 0x6c, 0x61, 0x73, 0x73, 0x2f, 0x67, 0x65, 0x6d, 0x6d, 0x2f, 0x63, 0x6f, 0x6c, 0x6c
        /*0042*/ 	.byte	0x65, 0x63, 0x74, 0x69, 0x76, 0x65, 0x2f, 0x73, 0x6d, 0x39, 0x30, 0x5f, 0x6d, 0x6d, 0x61, 0x5f
        /*0052*/ 	.byte	0x74, 0x6d, 0x61, 0x5f, 0x67, 0x6d, 0x6d, 0x61, 0x5f, 0x73, 0x73, 0x5f, 0x77, 0x61, 0x72, 0x70
        /*0062*/ 	.byte	0x73, 0x70, 0x65, 0x63, 0x69, 0x61, 0x6c, 0x69, 0x7a, 0x65, 0x64, 0x2e, 0x68, 0x70, 0x70, 0x00
	.type		__unnamed_1,@object
	.size		__unnamed_1,(.L_0 - __unnamed_1)
__unnamed_1:
        /* <DEDUP_REMOVED lines=174> */
        /*0b52*/ 	.byte	0x6e, 0x74, 0x69, 0x74, 0x79, 0x5d, 0x00
.L_0:


//--------------------- .nv.shared._ZN7cutlass13device_kernelINS_4gemm6kernel13GemmUniversalIN4cute5tupleIJiiiiEEENS1_10collective13CollectiveMmaINS1_34MainloopSm90TmaGmmaWarpSpecializedILi14ENS5_IJNS4_1CILi4EEENSA_ILi2EEENSA_ILi1EEEEEENS1_35KernelTmaWarpSpecializedCooperativeEEENS5_IJNSA_ILi256EEESH_NSA_ILi32EEEEEEaNS5_IJlSD_lEEEaSK_NS4_8TiledMMAINS4_8MMA_AtomIJNS4_4SM904GMMA27MMA_64x256x32_S32S8S8_SS_TNEEEENS4_6LayoutINS5_IJSC_SD_SD_EEENS5_IJSD_NSA_ILi0EEEST_EEEEENS5_IJNS4_10UnderscoreESW_SW_EEEEENS4_23SM90_TMA_LOAD_MULTICASTENS4_14ComposedLayoutINS4_7SwizzleILi1ELi4ELi3EEENS4_18smem_ptr_flag_bitsILi8EEENSR_INS5_IJNSA_ILi8EEESI_EEENS5_IJSI_SD_EEEEEEEvNS4_8identityESZ_S19_vS1A_EENS_8epilogue10collective6detail29Sm90TmaWarpSpecializedAdapterINS1D_15DefaultEpilogueIaSK_SK_NS1C_6thread17LinearCombinationIaLi1EiiLNS1H_9ScaleType4KindE0ELNS_15FloatRoundStyleE2EaEENS1_15EpilogueDefaultEEEEEvvEEEEvNT_6ParamsE --------------------------
	.section	.nv.shared._ZN7cutlass13device_kernelINS_4gemm6kernel13GemmUniversalIN4cute5tupleIJiiiiEEENS1_10collective13CollectiveMmaINS1_34MainloopSm90TmaGmmaWarpSpecializedILi14ENS5_IJNS4_1CILi4EEENSA_ILi2EEENSA_ILi1EEEEEENS1_35KernelTmaWarpSpecializedCooperativeEEENS5_IJNSA_ILi256EEESH_NSA_ILi32EEEEEEaNS5_IJlSD_lEEEaSK_NS4_8TiledMMAINS4_8MMA_AtomIJNS4_4SM904GMMA27MMA_64x256x32_S32S8S8_SS_TNEEEENS4_6LayoutINS5_IJSC_SD_SD_EEENS5_IJSD_NSA_ILi0EEEST_EEEEENS5_IJNS4_10UnderscoreESW_SW_EEEEENS4_23SM90_TMA_LOAD_MULTICASTENS4_14ComposedLayoutINS4_7SwizzleILi1ELi4ELi3EEENS4_18smem_ptr_flag_bitsILi8EEENSR_INS5_IJNSA_ILi8EEESI_EEENS5_IJSI_SD_EEEEEEEvNS4_8identityESZ_S19_vS1A_EENS_8epilogue10collective6detail29Sm90TmaWarpSpecializedAdapterINS1D_15DefaultEpilogueIaSK_SK_NS1C_6thread17LinearCombinationIaLi1EiiLNS1H_9ScaleType4KindE0ELNS_15FloatRoundStyleE2EaEENS1_15EpilogueDefaultEEEEEvvEEEEvNT_6ParamsE,"aw",@nobits
	.sectionflags	@""
	.align	16
	.zero		1024


//--------------------- .nv.shared.reserved.0     --------------------------
	.section	.nv.shared.reserved.0,"aw",@nobits
	.weak		__nv_reservedSMEM_offset_0_alias
	.size		__nv_reservedSMEM_offset_0_alias, 0, 0
	.other		__nv_reservedSMEM_offset_0_alias,@"STO_CUDA_RESERVED_SHARED STV_DEFAULT"
__nv_reservedSMEM_offset_0_alias:
	.zero		0


//--------------------- .nv.global                --------------------------
	.section	.nv.global,"aw",@nobits
.nv.global:
	.type		_ZN40_INTERNAL_a98b8ff2_4_k_cu_29f20917_159184cute1_E,@object
	.size		_ZN40_INTERNAL_a98b8ff2_4_k_cu_29f20917_159184cute1_E,(_ZN40_INTERNAL_a98b8ff2_4_k_cu_29f20917_159184cuda3std3__45__cpo6cbeginE - _ZN40_INTERNAL_a98b8ff2_4_k_cu_29f20917_159184cute1_E)
_ZN40_INTERNAL_a98b8ff2_4_k_cu_29f20917_159184cute1_E:
	.zero		1
	.type		_ZN40_INTERNAL_a98b8ff2_4_k_cu_29f20917_159184cuda3std3__45__cpo6cbeginE,@object
	.size		_ZN40_INTERNAL_a98b8ff2_4_k_cu_29f20917_159184cuda3std3__45__cpo6cbeginE,(_ZN40_INTERNAL_a98b8ff2_4_k_cu_29f20917_159184cuda3std3__48in_placeE - _ZN40_INTERNAL_a98b8ff2_4_k_cu_29f20917_159184cuda3std3__45__cpo6cbeginE)
_ZN40_INTERNAL_a98b8ff2_4_k_cu_29f20917_159184cuda3std3__45__cpo6cbeginE:
	.zero		1
	.type		_ZN40_INTERNAL_a98b8ff2_4_k_cu_29f20917_159184cuda3std3__48in_placeE,@object
	.size		_ZN40_INTERNAL_a98b8ff2_4_k_cu_29f20917_159184cuda3std3__48in_placeE,(_ZN40_INTERNAL_a98b8ff2_4_k_cu_29f20917_159184cuda3std6ranges3__45__cpo9iter_moveE - _ZN40_INTERNAL_a98b8ff2_4_k_cu_29f20917_159184cuda3std3__48in_placeE)
_ZN40_INTERNAL_a98b8ff2_4_k_cu_29f20917_159184cuda3std3__48in_placeE:
	.zero		1
	.type		_ZN40_INTERNAL_a98b8ff2_4_k_cu_29f20917_159184cuda3std6ranges3__45__cpo9iter_moveE,@object
	.size		_ZN40_INTERNAL_a98b8ff2_4_k_cu_29f20917_159184cuda3std6ranges3__45__cpo9iter_moveE,(_ZN40_INTERNAL_a98b8ff2_4_k_cu_29f20917_159184cuda3std3__45__cpo5beginE - _ZN40_INTERNAL_a98b8ff2_4_k_cu_29f20917_159184cuda3std6ranges3__45__cpo9iter_moveE)
_ZN40_INTERNAL_a98b8ff2_4_k_cu_29f20917_159184cuda3std6ranges3__45__cpo9iter_moveE:
	.zero		1
	.type		_ZN40_INTERNAL_a98b8ff2_4_k_cu_29f20917_159184cuda3std3__45__cpo5beginE,@object
	.size		_ZN40_INTERNAL_a98b8ff2_4_k_cu_29f20917_159184cuda3std3__45__cpo5beginE,(_ZN40_INTERNAL_a98b8ff2_4_k_cu_29f20917_159184cuda3std3__442_GLOBAL__N__a98b8ff2_4_k_cu_29f20917_159186ignoreE - _ZN40_INTERNAL_a98b8ff2_4_k_cu_29f20917_159184cuda3std3__45__cpo5beginE)
_ZN40_INTERNAL_a98b8ff2_4_k_cu_29f20917_159184cuda3std3__45__cpo5beginE:
	.zero		1
	.type		_ZN40_INTERNAL_a98b8ff2_4_k_cu_29f20917_159184cuda3std3__442_GLOBAL__N__a98b8ff2_4_k_cu_29f20917_159186ignoreE,@object
	.size		_ZN40_INTERNAL_a98b8ff2_4_k_cu_29f20917_159184cuda3std3__442_GLOBAL__N__a98b8ff2_4_k_cu_29f20917_159186ignoreE,(_ZN40_INTERNAL_a98b8ff2_4_k_cu_29f20917_159184cute7productE - _ZN40_INTERNAL_a98b8ff2_4_k_cu_29f20917_159184cuda3std3__442_GLOBAL__N__a98b8ff2_4_k_cu_29f20917_159186ignoreE)
_ZN40_INTERNAL_a98b8ff2_4_k_cu_29f20917_159184cuda3std3__442_GLOBAL__N__a98b8ff2_4_k_cu_29f20917_159186ignoreE:
	.zero		1
	.type		_ZN40_INTERNAL_a98b8ff2_4_k_cu_29f20917_159184cute7productE,@object
	.size		_ZN40_INTERNAL_a98b8ff2_4_k_cu_29f20917_159184cute7productE,(_ZN40_INTERNAL_a98b8ff2_4_k_cu_29f20917_159184cuda3std3__45__cpo3endE - _ZN40_INTERNAL_a98b8ff2_4_k_cu_29f20917_159184cute7productE)
_ZN40_INTERNAL_a98b8ff2_4_k_cu_29f20917_159184cute7productE:
	.zero		1
	.type		_ZN40_INTERNAL_a98b8ff2_4_k_cu_29f20917_159184cuda3std3__45__cpo3endE,@object
	.size		_ZN40_INTERNAL_a98b8ff2_4_k_cu_29f20917_159184cuda3std3__45__cpo3endE,(_ZN40_INTERNAL_a98b8ff2_4_k_cu_29f20917_159184cuda3std3__419piecewise_constructE - _ZN40_INTERNAL_a98b8ff2_4_k_cu_29f20917_159184cuda3std3__45__cpo3endE)
_ZN40_INTERNAL_a98b8ff2_4_k_cu_29f20917_159184cuda3std3__45__cpo3endE:
	.zero		1
	.type		_ZN40_INTERNAL_a98b8ff2_4_k_cu_29f20917_159184cuda3std3__419piecewise_constructE,@object
	.size		_ZN40_INTERNAL_a98b8ff2_4_k_cu_29f20917_159184cuda3std3__419piecewise_constructE,(_ZN40_INTERNAL_a98b8ff2_4_k_cu_29f20917_159184cuda3std3__45__cpo4cendE - _ZN40_INTERNAL_a98b8ff2_4_k_cu_29f20917_159184cuda3std3__419piecewise_constructE)
_ZN40_INTERNAL_a98b8ff2_4_k_cu_29f20917_159184cuda3std3__419piecewise_constructE:
	.zero		1
	.type		_ZN40_INTERNAL_a98b8ff2_4_k_cu_29f20917_159184cuda3std3__45__cpo4cendE,@object
	.size		_ZN40_INTERNAL_a98b8ff2_4_k_cu_29f20917_159184cuda3std3__45__cpo4cendE,(_ZN40_INTERNAL_a98b8ff2_4_k_cu_29f20917_159184cuda3std6ranges3__45__cpo4swapE - _ZN40_INTERNAL_a98b8ff2_4_k_cu_29f20917_159184cuda3std3__45__cpo4cendE)
_ZN40_INTERNAL_a98b8ff2_4_k_cu_29f20917_159184cuda3std3__45__cpo4cendE:
	.zero		1
	.type		_ZN40_INTERNAL_a98b8ff2_4_k_cu_29f20917_159184cuda3std6ranges3__45__cpo4swapE,@object
	.size		_ZN40_INTERNAL_a98b8ff2_4_k_cu_29f20917_159184cuda3std6ranges3__45__cpo4swapE,(.L_8 - _ZN40_INTERNAL_a98b8ff2_4_k_cu_29f20917_159184cuda3std6ranges3__45__cpo4swapE)
_ZN40_INTERNAL_a98b8ff2_4_k_cu_29f20917_159184cuda3std6ranges3__45__cpo4swapE:
	.zero		1
.L_8:


//--------------------- .nv.constant0._ZN7cutlass13device_kernelINS_4gemm6kernel13GemmUniversalIN4cute5tupleIJiiiiEEENS1_10collective13CollectiveMmaINS1_34MainloopSm90TmaGmmaWarpSpecializedILi14ENS5_IJNS4_1CILi4EEENSA_ILi2EEENSA_ILi1EEEEEENS1_35KernelTmaWarpSpecializedCooperativeEEENS5_IJNSA_ILi256EEESH_NSA_ILi32EEEEEEaNS5_IJlSD_lEEEaSK_NS4_8TiledMMAINS4_8MMA_AtomIJNS4_4SM904GMMA27MMA_64x256x32_S32S8S8_SS_TNEEEENS4_6LayoutINS5_IJSC_SD_SD_EEENS5_IJSD_NSA_ILi0EEEST_EEEEENS5_IJNS4_10UnderscoreESW_SW_EEEEENS4_23SM90_TMA_LOAD_MULTICASTENS4_14ComposedLayoutINS4_7SwizzleILi1ELi4ELi3EEENS4_18smem_ptr_flag_bitsILi8EEENSR_INS5_IJNSA_ILi8EEESI_EEENS5_IJSI_SD_EEEEEEEvNS4_8identityESZ_S19_vS1A_EENS_8epilogue10collective6detail29Sm90TmaWarpSpecializedAdapterINS1D_15DefaultEpilogueIaSK_SK_NS1C_6thread17LinearCombinationIaLi1EiiLNS1H_9ScaleType4KindE0ELNS_15FloatRoundStyleE2EaEENS1_15EpilogueDefaultEEEEEvvEEEEvNT_6ParamsE --------------------------
	.section	.nv.constant0._ZN7cutlass13device_kernelINS_4gemm6kernel13GemmUniversalIN4cute5tupleIJiiiiEEENS1_10collective13CollectiveMmaINS1_34MainloopSm90TmaGmmaWarpSpecializedILi14ENS5_IJNS4_1CILi4EEENSA_ILi2EEENSA_ILi1EEEEEENS1_35KernelTmaWarpSpecializedCooperativeEEENS5_IJNSA_ILi256EEESH_NSA_ILi32EEEEEEaNS5_IJlSD_lEEEaSK_NS4_8TiledMMAINS4_8MMA_AtomIJNS4_4SM904GMMA27MMA_64x256x32_S32S8S8_SS_TNEEEENS4_6LayoutINS5_IJSC_SD_SD_EEENS5_IJSD_NSA_ILi0EEEST_EEEEENS5_IJNS4_10UnderscoreESW_SW_EEEEENS4_23SM90_TMA_LOAD_MULTICASTENS4_14ComposedLayoutINS4_7SwizzleILi1ELi4ELi3EEENS4_18smem_ptr_flag_bitsILi8EEENSR_INS5_IJNSA_ILi8EEESI_EEENS5_IJSI_SD_EEEEEEEvNS4_8identityESZ_S19_vS1A_EENS_8epilogue10collective6detail29Sm90TmaWarpSpecializedAdapterINS1D_15DefaultEpilogueIaSK_SK_NS1C_6thread17LinearCombinationIaLi1EiiLNS1H_9ScaleType4KindE0ELNS_15FloatRoundStyleE2EaEENS1_15EpilogueDefaultEEEEEvvEEEEvNT_6ParamsE,"a",@progbits
	.sectionflags	@""
	.align	4
.nv.constant0._ZN7cutlass13device_kernelINS_4gemm6kernel13GemmUniversalIN4cute5tupleIJiiiiEEENS1_10collective13CollectiveMmaINS1_34MainloopSm90TmaGmmaWarpSpecializedILi14ENS5_IJNS4_1CILi4EEENSA_ILi2EEENSA_ILi1EEEEEENS1_35KernelTmaWarpSpecializedCooperativeEEENS5_IJNSA_ILi256EEESH_NSA_ILi32EEEEEEaNS5_IJlSD_lEEEaSK_NS4_8TiledMMAINS4_8MMA_AtomIJNS4_4SM904GMMA27MMA_64x256x32_S32S8S8_SS_TNEEEENS4_6LayoutINS5_IJSC_SD_SD_EEENS5_IJSD_NSA_ILi0EEEST_EEEEENS5_IJNS4_10UnderscoreESW_SW_EEEEENS4_23SM90_TMA_LOAD_MULTICASTENS4_14ComposedLayoutINS4_7SwizzleILi1ELi4ELi3EEENS4_18smem_ptr_flag_bitsILi8EEENSR_INS5_IJNSA_ILi8EEESI_EEENS5_IJSI_SD_EEEEEEEvNS4_8identityESZ_S19_vS1A_EENS_8epilogue10collective6detail29Sm90TmaWarpSpecializedAdapterINS1D_15DefaultEpilogueIaSK_SK_NS1C_6thread17LinearCombinationIaLi1EiiLNS1H_9ScaleType4KindE0ELNS_15FloatRoundStyleE2EaEENS1_15EpilogueDefaultEEEEEvvEEEEvNT_6ParamsE:
	.zero		1664


//--------------------- SYMBOLS --------------------------

	.type		.nv.reservedSmem.offset0,@object
	.size		.nv.reservedSmem.offset0,0x4
	.type		__assertfail,@function
